def matmul_kernel(
    a_ptr,
    b_ptr,
    c_ptr,
    M,
    N,
    K,
    stride_am,
    stride_ak,
    stride_bk,
    stride_bn,
    stride_cm,
    stride_cn,
    BLOCK_M: tl.constexpr,
    BLOCK_N: tl.constexpr,
    BLOCK_K: tl.constexpr,
    GROUP_M: tl.constexpr,
):
    pid = tl.program_id(axis=0)
    num_pid_m = tl.cdiv(M, BLOCK_M)
    num_pid_n = tl.cdiv(N, BLOCK_N)
    num_pid_in_group = GROUP_M * num_pid_n
    group_id = pid // num_pid_in_group
    first_pid_m = group_id * GROUP_M
    group_size_m = min(num_pid_m - first_pid_m, GROUP_M)
    pid_m = first_pid_m + ((pid % num_pid_in_group) % group_size_m)
    pid_n = (pid % num_pid_in_group) // group_size_m

    offs_am = (pid_m * BLOCK_M + tl.arange(0, BLOCK_M)) % M
    offs_bn = (pid_n * BLOCK_N + tl.arange(0, BLOCK_N)) % N
    offs_k = tl.arange(0, BLOCK_K)
    a_ptrs = a_ptr + offs_am[:, None] * stride_am + offs_k[None, :] * stride_ak
    b_ptrs = b_ptr + offs_k[:, None] * stride_bk + offs_bn[None, :] * stride_bn

    acc = tl.zeros((BLOCK_M, BLOCK_N), dtype=tl.float32)
    for kk in range(0, tl.cdiv(K, BLOCK_K)):
        a = tl.load(a_ptrs, mask=offs_k[None, :] < K - kk * BLOCK_K, other=0.0)
        b = tl.load(b_ptrs, mask=offs_k[:, None] < K - kk * BLOCK_K, other=0.0)
        acc = tl.dot(a, b, acc)
        a_ptrs += BLOCK_K * stride_ak
        b_ptrs += BLOCK_K * stride_bk

    c = acc.to(c_ptr.dtype.element_ty)
    offs_cm = pid_m * BLOCK_M + tl.arange(0, BLOCK_M)
    offs_cn = pid_n * BLOCK_N + tl.arange(0, BLOCK_N)
    c_ptrs = c_ptr + offs_cm[:, None] * stride_cm + offs_cn[None, :] * stride_cn
    mask = (offs_cm[:, None] < M) & (offs_cn[None, :] < N)
    tl.store(c_ptrs, c, mask=mask)

# config = {"BLOCK_K": 32, "BLOCK_M": 64, "BLOCK_N": 16, "GROUP_M": 8, "arch": "sm_90", "dtype": "fp16", "num_ctas": 1, "num_stages": 2, "num_warps": 2}
# arch = sm_90


// ===== COMPILED SASS (sm_90a) =====

	.target	sm_90a

	.elftype	@"ET_EXEC"


//--------------------- .note.nv.tkinfo           --------------------------
	.section	.note.nv.tkinfo,"",@"SHT_NOTE"
	.sectionflags	@"SHF_NOTE_NV_TKINFO"
	.tkinfo
        /*0018*/ 	.word	0x00000002
        /*0030*/ 	.string	""
        /*0030*/ 	.string	"ptxas"
        /*0030*/ 	.string	"Cuda compilation tools, release 13.0, V13.0.88"
        /*0030*/ 	.string	"Build cuda_13.0.r13.0/compiler.36424714_0"
        /*0030*/ 	.string	"-v  -suppress-debug-info  -lineinfo  -arch sm_90a "



//--------------------- .note.nv.cuinfo           --------------------------
	.section	.note.nv.cuinfo,"",@"SHT_NOTE"
	.sectionflags	@"SHF_NOTE_NV_CUINFO"
        /*0018*/ 	.short	0x0002
        /*001a*/ 	.short	0x005a
        /*001c*/ 	.short	0x0082
	.zero		2


//--------------------- .nv.info                  --------------------------
	.section	.nv.info,"",@"SHT_CUDA_INFO"
	.align	4


	//----- nvinfo : EIATTR_REGCOUNT
	.align		4
        /*0000*/ 	.byte	0x04, 0x2f
        /*0002*/ 	.short	(.L_1 - .L_0)
	.align		4
.L_0:
        /*0004*/ 	.word	index@(matmul_kernel)
        /*0008*/ 	.word	0x00000060


	//----- nvinfo : EIATTR_FRAME_SIZE
	.align		4
.L_1:
        /*000c*/ 	.byte	0x04, 0x11
        /*000e*/ 	.short	(.L_3 - .L_2)
	.align		4
.L_2:
        /*0010*/ 	.word	index@(matmul_kernel)
        /*0014*/ 	.word	0x00000000


	//----- nvinfo : EIATTR_MIN_STACK_SIZE
	.align		4
.L_3:
        /*0018*/ 	.byte	0x04, 0x12
        /*001a*/ 	.short	(.L_5 - .L_4)
	.align		4
.L_4:
        /*001c*/ 	.word	index@(matmul_kernel)
        /*0020*/ 	.word	0x00000000
.L_5:


//--------------------- .nv.compat                --------------------------
	.section	.nv.compat,"",@"SHT_CUDA_COMPAT_INFO"
	.align	4
        /*0000*/ 	.byte	0x02, 0x09, 0x01, 0x00, 0x02, 0x02, 0x01, 0x00, 0x02, 0x05, 0x05, 0x00, 0x03, 0x07, 0x01, 0x01
        /*0010*/ 	.byte	0x02, 0x03, 0x00, 0x00, 0x02, 0x06, 0x01, 0x00, 0x04, 0x0b, 0x08, 0x00, 0x00, 0x00, 0x00, 0x00
        /*0020*/ 	.byte	0x00, 0x00, 0x00, 0x00


//--------------------- .nv.info.matmul_kernel    --------------------------
	.section	.nv.info.matmul_kernel,"",@"SHT_CUDA_INFO"
	.sectionflags	@""
	.align	4


	//----- nvinfo : EIATTR_CUDA_API_VERSION
	.align		4
        /*0000*/ 	.byte	0x04, 0x37
        /*0002*/ 	.short	(.L_7 - .L_6)
.L_6:
        /*0004*/ 	.word	0x00000082


	//----- nvinfo : EIATTR_KPARAM_INFO
	.align		4
.L_7:
        /*0008*/ 	.byte	0x04, 0x17
        /*000a*/ 	.short	(.L_9 - .L_8)
.L_8:
        /*000c*/ 	.word	0x00000000
        /*0010*/ 	.short	0x000d
        /*0012*/ 	.short	0x0048
        /*0014*/ 	.byte	0x00, 0xf4, 0x21, 0x00


	//----- nvinfo : EIATTR_KPARAM_INFO
	.align		4
.L_9:
        /*0018*/ 	.byte	0x04, 0x17
        /*001a*/ 	.short	(.L_11 - .L_10)
.L_10:
        /*001c*/ 	.word	0x00000000
        /*0020*/ 	.short	0x000c
        /*0022*/ 	.short	0x0040
        /*0024*/ 	.byte	0x00, 0xf4, 0x21, 0x00


	//----- nvinfo : EIATTR_KPARAM_INFO
	.align		4
.L_11:
        /*0028*/ 	.byte	0x04, 0x17
        /*002a*/ 	.short	(.L_13 - .L_12)
.L_12:
        /*002c*/ 	.word	0x00000000
        /*0030*/ 	.short	0x000b
        /*0032*/ 	.short	0x0038
        /*0034*/ 	.byte	0x00, 0xf0, 0x11, 0x00


	//----- nvinfo : EIATTR_KPARAM_INFO
	.align		4
.L_13:
        /*0038*/ 	.byte	0x04, 0x17
        /*003a*/ 	.short	(.L_15 - .L_14)
.L_14:
        /*003c*/ 	.word	0x00000000
        /*0040*/ 	.short	0x000a
        /*0042*/ 	.short	0x0034
        /*0044*/ 	.byte	0x00, 0xf0, 0x11, 0x00


	//----- nvinfo : EIATTR_KPARAM_INFO
	.align		4
.L_15:
        /*0048*/ 	.byte	0x04, 0x17
        /*004a*/ 	.short	(.L_17 - .L_16)
.L_16:
        /*004c*/ 	.word	0x00000000
        /*0050*/ 	.short	0x0009
        /*0052*/ 	.short	0x0030
        /*0054*/ 	.byte	0x00, 0xf0, 0x11, 0x00


	//----- nvinfo : EIATTR_KPARAM_INFO
	.align		4
.L_17:
        /*0058*/ 	.byte	0x04, 0x17
        /*005a*/ 	.short	(.L_19 - .L_18)
.L_18:
        /*005c*/ 	.word	0x00000000
        /*0060*/ 	.short	0x0008
        /*0062*/ 	.short	0x002c
        /*0064*/ 	.byte	0x00, 0xf0, 0x11, 0x00


	//----- nvinfo : EIATTR_KPARAM_INFO
	.align		4
.L_19:
        /*0068*/ 	.byte	0x04, 0x17
        /*006a*/ 	.short	(.L_21 - .L_20)
.L_20:
        /*006c*/ 	.word	0x00000000
        /*0070*/ 	.short	0x0007
        /*0072*/ 	.short	0x0028
        /*0074*/ 	.byte	0x00, 0xf0, 0x11, 0x00


	//----- nvinfo : EIATTR_KPARAM_INFO
	.align		4
.L_21:
        /*0078*/ 	.byte	0x04, 0x17
        /*007a*/ 	.short	(.L_23 - .L_22)
.L_22:
        /*007c*/ 	.word	0x00000000
        /*0080*/ 	.short	0x0006
        /*0082*/ 	.short	0x0024
        /*0084*/ 	.byte	0x00, 0xf0, 0x11, 0x00


	//----- nvinfo : EIATTR_KPARAM_INFO
	.align		4
.L_23:
        /*0088*/ 	.byte	0x04, 0x17
        /*008a*/ 	.short	(.L_25 - .L_24)
.L_24:
        /*008c*/ 	.word	0x00000000
        /*0090*/ 	.short	0x0005
        /*0092*/ 	.short	0x0020
        /*0094*/ 	.byte	0x00, 0xf0, 0x11, 0x00


	//----- nvinfo : EIATTR_KPARAM_INFO
	.align		4
.L_25:
        /*0098*/ 	.byte	0x04, 0x17
        /*009a*/ 	.short	(.L_27 - .L_26)
.L_26:
        /*009c*/ 	.word	0x00000000
        /*00a0*/ 	.short	0x0004
        /*00a2*/ 	.short	0x001c
        /*00a4*/ 	.byte	0x00, 0xf0, 0x11, 0x00


	//----- nvinfo : EIATTR_KPARAM_INFO
	.align		4
.L_27:
        /*00a8*/ 	.byte	0x04, 0x17
        /*00aa*/ 	.short	(.L_29 - .L_28)
.L_28:
        /*00ac*/ 	.word	0x00000000
        /*00b0*/ 	.short	0x0003
        /*00b2*/ 	.short	0x0018
        /*00b4*/ 	.byte	0x00, 0xf0, 0x11, 0x00


	//----- nvinfo : EIATTR_KPARAM_INFO
	.align		4
.L_29:
        /*00b8*/ 	.byte	0x04, 0x17
        /*00ba*/ 	.short	(.L_31 - .L_30)
.L_30:
        /*00bc*/ 	.word	0x00000000
        /*00c0*/ 	.short	0x0002
        /*00c2*/ 	.short	0x0010
        /*00c4*/ 	.byte	0x00, 0xf4, 0x21, 0x00


	//----- nvinfo : EIATTR_KPARAM_INFO
	.align		4
.L_31:
        /*00c8*/ 	.byte	0x04, 0x17
        /*00ca*/ 	.short	(.L_33 - .L_32)
.L_32:
        /*00cc*/ 	.word	0x00000000
        /*00d0*/ 	.short	0x0001
        /*00d2*/ 	.short	0x0008
        /*00d4*/ 	.byte	0x00, 0xf4, 0x21, 0x00


	//----- nvinfo : EIATTR_KPARAM_INFO
	.align		4
.L_33:
        /*00d8*/ 	.byte	0x04, 0x17
        /*00da*/ 	.short	(.L_35 - .L_34)
.L_34:
        /*00dc*/ 	.word	0x00000000
        /*00e0*/ 	.short	0x0000
        /*00e2*/ 	.short	0x0000
        /*00e4*/ 	.byte	0x00, 0xf4, 0x21, 0x00


	//----- nvinfo : EIATTR_SPARSE_MMA_MASK
	.align		4
.L_35:
        /*00e8*/ 	.byte	0x03, 0x50
        /*00ea*/ 	.short	0x0000


	//----- nvinfo : EIATTR_MAXREG_COUNT
	.align		4
        /*00ec*/ 	.byte	0x03, 0x1b
        /*00ee*/ 	.short	0x00ff


	//----- nvinfo : EIATTR_NUM_BARRIERS
	.align		4
        /*00f0*/ 	.byte	0x02, 0x4c
        /*00f2*/ 	.byte	0x01
	.zero		1


	//----- nvinfo : EIATTR_MERCURY_ISA_VERSION
	.align		4
        /*00f4*/ 	.byte	0x03, 0x5f
        /*00f6*/ 	.short	0x0101


	//----- nvinfo : EIATTR_EXIT_INSTR_OFFSETS
	.align		4
        /*00f8*/ 	.byte	0x04, 0x1c
        /*00fa*/ 	.short	(.L_37 - .L_36)


	//   ....[0]....
.L_36:
        /*00fc*/ 	.word	0x00002cc0


	//   ....[1]....
        /*0100*/ 	.word	0x00002cf0


	//----- nvinfo : EIATTR_REQNTID
	.align		4
.L_37:
        /*0104*/ 	.byte	0x04, 0x10
        /*0106*/ 	.short	(.L_39 - .L_38)
.L_38:
        /*0108*/ 	.word	0x00000040
        /*010c*/ 	.word	0x00000001
        /*0110*/ 	.word	0x00000001


	//----- nvinfo : EIATTR_CBANK_PARAM_SIZE
	.align		4
.L_39:
        /*0114*/ 	.byte	0x03, 0x19
        /*0116*/ 	.short	0x0050


	//----- nvinfo : EIATTR_PARAM_CBANK
	.align		4
        /*0118*/ 	.byte	0x04, 0x0a
        /*011a*/ 	.short	(.L_41 - .L_40)
	.align		4
.L_40:
        /*011c*/ 	.word	index@(.nv.constant0.matmul_kernel)
        /*0120*/ 	.short	0x0210
        /*0122*/ 	.short	0x0050


	//----- nvinfo : EIATTR_SW_WAR
	.align		4
.L_41:
        /*0124*/ 	.byte	0x04, 0x36
        /*0126*/ 	.short	(.L_43 - .L_42)
.L_42:
        /*0128*/ 	.word	0x00000008
.L_43:


//--------------------- .nv.callgraph             --------------------------
	.section	.nv.callgraph,"",@"SHT_CUDA_CALLGRAPH"
	.align	4
	.sectionentsize	8
	.align		4
        /*0000*/ 	.word	0x00000000
	.align		4
        /*0004*/ 	.word	0xffffffff
	.align		4
        /*0008*/ 	.word	0x00000000
	.align		4
        /*000c*/ 	.word	0xfffffffe
	.align		4
        /*0010*/ 	.word	0x00000000
	.align		4
        /*0014*/ 	.word	0xfffffffd
	.align		4
        /*0018*/ 	.word	0x00000000
	.align		4
        /*001c*/ 	.word	0xfffffffc


//--------------------- .text.matmul_kernel       --------------------------
	.section	.text.matmul_kernel,"ax",@progbits
	.align	128
        .global         matmul_kernel
        .type           matmul_kernel,@function
        .size           matmul_kernel,(.L_x_3 - matmul_kernel)
        .other          matmul_kernel,@"STO_CUDA_ENTRY STV_DEFAULT"
matmul_kernel:
.text.matmul_kernel:
[----:B------:R-:W-:Y:S08]  /*0000*/  LDC R1, c[0x0][0x28] ;  /* 0x00000a00ff017b82 */ /* 0x000ff00000000800 */
[----:B------:R-:W0:Y:S01]  /*0010*/  LDC.64 R10, c[0x0][0x228] ;  /* 0x00008a00ff0a7b82 */ /* 0x000e220000000a00 */
[----:B------:R-:W1:Y:S01]  /*0020*/  S2R R5, SR_CTAID.X ;  /* 0x0000000000057919 */ /* 0x000e620000002500 */
[----:B------:R-:W-:Y:S01]  /*0030*/  ULDC UR4, c[0x0][0x230] ;  /* 0x00008c0000047ab9 */ /* 0x000fe20000000800 */
[----:B------:R-:W-:Y:S01]  /*0040*/  UMOV UR5, 0x400 ;  /* 0x0000040000057882 */ /* 0x000fe20000000000 */
[----:B------:R-:W-:Y:S01]  /*0050*/  UIADD3 UR4, UR4, 0x1f, URZ ;  /* 0x0000001f04047890 */ /* 0x000fe2000fffe03f */
[----:B------:R-:W2:Y:S01]  /*0060*/  S2R R57, SR_TID.X ;  /* 0x0000000000397919 */ /* 0x000ea20000002100 */
[----:B------:R-:W-:Y:S01]  /*0070*/  ULDC.64 UR8, c[0x0][0x208] ;  /* 0x0000820000087ab9 */ /* 0x000fe20000000a00 */
[----:B------:R-:W-:Y:S01]  /*0080*/  CS2R R32, SRZ ;  /* 0x0000000000207805 */ /* 0x000fe2000001ff00 */
[----:B------:R-:W3:Y:S01]  /*0090*/  S2UR UR6, SR_CgaCtaId ;  /* 0x00000000000679c3 */ /* 0x000ee20000008800 */
[----:B------:R-:W-:Y:S01]  /*00a0*/  UISETP.GE.AND UP0, UPT, UR4, 0x20, UPT ;  /* 0x000000200400788c */ /* 0x000fe2000bf06270 */
[----:B------:R-:W-:-:S02]  /*00b0*/  CS2R R34, SRZ ;  /* 0x0000000000227805 */ /* 0x000fc4000001ff00 */
[----:B------:R-:W-:Y:S02]  /*00c0*/  CS2R R28, SRZ ;  /* 0x00000000001c7805 */ /* 0x000fe4000001ff00 */
[----:B------:R-:W-:Y:S01]  /*00d0*/  CS2R R30, SRZ ;  /* 0x00000000001e7805 */ /* 0x000fe2000001ff00 */
[----:B0-----:R-:W-:-:S05]  /*00e0*/  VIADD R0, R11, 0xf ;  /* 0x0000000f0b007836 */ /* 0x001fca0000000000 */
[----:B------:R-:W-:Y:S01]  /*00f0*/  SHF.R.S32.HI R3, RZ, 0x1f, R0 ;  /* 0x0000001fff037819 */ /* 0x000fe20000011400 */
[----:B---3--:R-:W-:-:S03]  /*0100*/  ULEA UR5, UR6, UR5, 0x18 ;  /* 0x0000000506057291 */ /* 0x008fc6000f8ec03f */
[----:B------:R-:W-:Y:S02]  /*0110*/  LEA.HI R3, R3, R0, RZ, 0x4 ;  /* 0x0000000003037211 */ /* 0x000fe400078f20ff */
[----:B-1----:R-:W-:Y:S02]  /*0120*/  IABS R8, R5 ;  /* 0x0000000500087213 */ /* 0x002fe40000000000 */
[----:B------:R-:W-:Y:S02]  /*0130*/  SHF.R.S32.HI R3, RZ, 0x4, R3 ;  /* 0x00000004ff037819 */ /* 0x000fe40000011403 */
[----:B--2---:R-:W-:-:S03]  /*0140*/  LOP3.LUT R56, R57, 0x3f, RZ, 0xc0, !PT ;  /* 0x0000003f39387812 */ /* 0x004fc600078ec0ff */
[----:B------:R-:W-:-:S05]  /*0150*/  IMAD.SHL.U32 R4, R3, 0x8, RZ ;  /* 0x0000000803047824 */ /* 0x000fca00078e00ff */
[-C--:B------:R-:W-:Y:S02]  /*0160*/  IABS R7, R4.reuse ;  /* 0x0000000400077213 */ /* 0x080fe40000000000 */
[----:B------:R-:W-:Y:S02]  /*0170*/  IABS R12, R4 ;  /* 0x00000004000c7213 */ /* 0x000fe40000000000 */
[----:B------:R-:W0:Y:S08]  /*0180*/  I2F.RP R0, R7 ;  /* 0x0000000700007306 */ /* 0x000e300000209400 */
[----:B0-----:R-:W0:Y:S02]  /*0190*/  MUFU.RCP R0, R0 ;  /* 0x0000000000007308 */ /* 0x001e240000001000 */
[----:B0-----:R-:W-:-:S02]  /*01a0*/  VIADD R2, R0, 0xffffffe ;  /* 0x0ffffffe00027836 */ /* 0x001fc40000000000 */
[----:B------:R-:W-:-:S04]  /*01b0*/  IMAD.MOV R0, RZ, RZ, -R12 ;  /* 0x000000ffff007224 */ /* 0x000fc800078e0a0c */
[----:B------:R0:W1:Y:S02]  /*01c0*/  F2I.FTZ.U32.TRUNC.NTZ R3, R2 ;  /* 0x0000000200037305 */ /* 0x000064000021f000 */
[----:B0-----:R-:W-:Y:S02]  /*01d0*/  IMAD.MOV.U32 R2, RZ, RZ, RZ ;  /* 0x000000ffff027224 */ /* 0x001fe400078e00ff */
[----:B-1----:R-:W-:-:S04]  /*01e0*/  IMAD.MOV R6, RZ, RZ, -R3 ;  /* 0x000000ffff067224 */ /* 0x002fc800078e0a03 */
[----:B------:R-:W-:Y:S02]  /*01f0*/  IMAD R9, R6, R7, RZ ;  /* 0x0000000706097224 */ /* 0x000fe400078e02ff */
[----:B------:R-:W-:Y:S02]  /*0200*/  IMAD.MOV.U32 R6, RZ, RZ, R8 ;  /* 0x000000ffff067224 */ /* 0x000fe400078e0008 */
[----:B------:R-:W-:-:S06]  /*0210*/  IMAD.HI.U32 R3, R3, R9, R2 ;  /* 0x0000000903037227 */ /* 0x000fcc00078e0002 */
[----:B------:R-:W-:-:S04]  /*0220*/  IMAD.HI.U32 R3, R3, R6, RZ ;  /* 0x0000000603037227 */ /* 0x000fc800078e00ff */
[----:B------:R-:W-:-:S05]  /*0230*/  IMAD R0, R3, R0, R6 ;  /* 0x0000000003007224 */ /* 0x000fca00078e0206 */
[----:B------:R-:W-:-:S13]  /*0240*/  ISETP.GT.U32.AND P1, PT, R7, R0, PT ;  /* 0x000000000700720c */ /* 0x000fda0003f24070 */
[----:B------:R-:W-:Y:S02]  /*0250*/  @!P1 IMAD.IADD R0, R0, 0x1, -R7 ;  /* 0x0000000100009824 */ /* 0x000fe400078e0a07 */
[----:B------:R-:W-:Y:S01]  /*0260*/  @!P1 VIADD R3, R3, 0x1 ;  /* 0x0000000103039836 */ /* 0x000fe20000000000 */
[----:B------:R-:W-:Y:S02]  /*0270*/  ISETP.NE.AND P1, PT, R4, RZ, PT ;  /* 0x000000ff0400720c */ /* 0x000fe40003f25270 */
[----:B------:R-:W-:Y:S02]  /*0280*/  ISETP.GE.U32.AND P0, PT, R0, R7, PT ;  /* 0x000000070000720c */ /* 0x000fe40003f06070 */
[----:B------:R-:W-:-:S04]  /*0290*/  LOP3.LUT R0, R5, R4, RZ, 0x3c, !PT ;  /* 0x0000000405007212 */ /* 0x000fc800078e3cff */
[----:B------:R-:W-:Y:S01]  /*02a0*/  ISETP.GE.AND P2, PT, R0, RZ, PT ;  /* 0x000000ff0000720c */ /* 0x000fe20003f46270 */
[----:B------:R-:W-:-:S06]  /*02b0*/  VIADD R0, R10, 0x3f ;  /* 0x0000003f0a007836 */ /* 0x000fcc0000000000 */
[----:B------:R-:W-:-:S04]  /*02c0*/  @P0 VIADD R3, R3, 0x1 ;  /* 0x0000000103030836 */ /* 0x000fc80000000000 */
[----:B------:R-:W-:Y:S01]  /*02d0*/  IMAD.MOV.U32 R2, RZ, RZ, R3 ;  /* 0x000000ffff027224 */ /* 0x000fe200078e0003 */
[----:B------:R-:W-:-:S03]  /*02e0*/  SHF.R.S32.HI R3, RZ, 0x1f, R0 ;  /* 0x0000001fff037819 */ /* 0x000fc60000011400 */
[----:B------:R-:W-:Y:S01]  /*02f0*/  @!P2 IMAD.MOV R2, RZ, RZ, -R2 ;  /* 0x000000ffff02a224 */ /* 0x000fe200078e0a02 */
[----:B------:R-:W-:Y:S02]  /*0300*/  @!P1 LOP3.LUT R2, RZ, R4, RZ, 0x33, !PT ;  /* 0x00000004ff029212 */ /* 0x000fe400078e33ff */
[----:B------:R-:W-:-:S03]  /*0310*/  LEA.HI R3, R3, R0, RZ, 0x6 ;  /* 0x0000000003037211 */ /* 0x000fc600078f30ff */
[----:B------:R-:W-:Y:S02]  /*0320*/  IMAD.SHL.U32 R6, R2, 0x8, RZ ;  /* 0x0000000802067824 */ /* 0x000fe400078e00ff */
[----:B------:R-:W-:-:S03]  /*0330*/  IMAD.MOV R2, RZ, RZ, -R2 ;  /* 0x000000ffff027224 */ /* 0x000fc600078e0a02 */
[----:B------:R-:W-:Y:S01]  /*0340*/  LEA.HI.SX32 R3, R3, -R6, 0x1a ;  /* 0x8000000603037211 */ /* 0x000fe200078fd2ff */
[----:B------:R-:W-:-:S03]  /*0350*/  IMAD R4, R4, R2, R5 ;  /* 0x0000000204047224 */ /* 0x000fc600078e0205 */
[----:B------:R-:W-:Y:S02]  /*0360*/  VIMNMX R13, R3, 0x8, PT ;  /* 0x00000008030d7848 */ /* 0x000fe40003fe0100 */
[----:B------:R-:W-:Y:S02]  /*0370*/  IABS R9, R4 ;  /* 0x0000000400097213 */ /* 0x000fe40000000000 */
[----:B------:R-:W-:-:S04]  /*0380*/  IABS R7, R13 ;  /* 0x0000000d00077213 */ /* 0x000fc80000000000 */
[----:B------:R-:W0:Y:S08]  /*0390*/  I2F.RP R0, R7 ;  /* 0x0000000700007306 */ /* 0x000e300000209400 */
[----:B0-----:R-:W0:Y:S02]  /*03a0*/  MUFU.RCP R0, R0 ;  /* 0x0000000000007308 */ /* 0x001e240000001000 */
[----:B0-----:R-:W-:-:S06]  /*03b0*/  VIADD R3, R0, 0xffffffe ;  /* 0x0ffffffe00037836 */ /* 0x001fcc0000000000 */
[----:B------:R-:W0:Y:S02]  /*03c0*/  F2I.FTZ.U32.TRUNC.NTZ R3, R3 ;  /* 0x0000000300037305 */ /* 0x000e24000021f000 */
[----:B0-----:R-:W-:-:S04]  /*03d0*/  IMAD.MOV R8, RZ, RZ, -R3 ;  /* 0x000000ffff087224 */ /* 0x001fc800078e0a03 */
[----:B------:R-:W-:Y:S01]  /*03e0*/  IMAD.MOV.U32 R2, RZ, RZ, R8 ;  /* 0x000000ffff027224 */ /* 0x000fe200078e0008 */
[----:B------:R-:W-:-:S03]  /*03f0*/  IABS R8, R13 ;  /* 0x0000000d00087213 */ /* 0x000fc60000000000 */
[----:B------:R-:W-:Y:S02]  /*0400*/  IMAD R5, R2, R7, RZ ;  /* 0x0000000702057224 */ /* 0x000fe400078e02ff */
[----:B------:R-:W-:Y:S02]  /*0410*/  IMAD.MOV.U32 R2, RZ, RZ, RZ ;  /* 0x000000ffff027224 */ /* 0x000fe400078e00ff */
[----:B------:R-:W-:Y:S02]  /*0420*/  IMAD.MOV R0, RZ, RZ, -R8 ;  /* 0x000000ffff007224 */ /* 0x000fe400078e0a08 */
        /* <DEDUP_REMOVED lines=9> */
[----:B------:R-:W-:-:S07]  /*04c0*/  ISETP.GE.AND P2, PT, R0, RZ, PT ;  /* 0x000000ff0000720c */ /* 0x000fce0003f46270 */
[----:B------:R-:W-:Y:S01]  /*04d0*/  @P0 VIADD R2, R2, 0x1 ;  /* 0x0000000102020836 */ /* 0x000fe20000000000 */
[----:B------:R-:W-:-:S05]  /*04e0*/  PLOP3.LUT P0, PT, PT, PT, UP0, 0x80, 0x0 ;  /* 0x000000000000781c */ /* 0x000fca0003f0f008 */
[----:B------:R-:W-:Y:S01]  /*04f0*/  @!P2 IMAD.MOV R2, RZ, RZ, -R2 ;  /* 0x000000ffff02a224 */ /* 0x000fe200078e0a02 */
[----:B------:R-:W-:-:S05]  /*0500*/  @!P1 LOP3.LUT R2, RZ, R13, RZ, 0x33, !PT ;  /* 0x0000000dff029212 */ /* 0x000fca00078e33ff */
[----:B------:R-:W-:-:S04]  /*0510*/  IMAD.MOV R0, RZ, RZ, -R2 ;  /* 0x000000ffff007224 */ /* 0x000fc800078e0a02 */
[----:B------:R-:W-:Y:S01]  /*0520*/  IMAD R0, R13, R0, R4 ;  /* 0x000000000d007224 */ /* 0x000fe200078e0204 */
[----:B------:R-:W-:-:S03]  /*0530*/  LOP3.LUT R13, R57, 0x20, RZ, 0xc0, !PT ;  /* 0x00000020390d7812 */ /* 0x000fc600078ec0ff */
[----:B------:R-:W-:Y:S02]  /*0540*/  IMAD.IADD R3, R6, 0x1, R0 ;  /* 0x0000000106037824 */ /* 0x000fe400078e0200 */
[----:B------:R-:W-:Y:S02]  /*0550*/  IMAD.SHL.U32 R0, R2, 0x10, RZ ;  /* 0x0000001002007824 */ /* 0x000fe400078e00ff */
[----:B------:R-:W-:Y:S01]  /*0560*/  IMAD R2, R3, 0x40, R56 ;  /* 0x0000004003027824 */ /* 0x000fe200078e0238 */
[----:B------:R-:W-:Y:S06]  /*0570*/  @!P0 BRA `(.L_x_0) ;  /* 0x0000001c00c88947 */ /* 0x000fec0003800000 */
[----:B------:R-:W-:Y:S01]  /*0580*/  IABS R22, R10 ;  /* 0x0000000a00167213 */ /* 0x000fe20000000000 */
[----:B------:R-:W0:Y:S01]  /*0590*/  LDC.64 R50, c[0x0][0x218] ;  /* 0x00008600ff327b82 */ /* 0x000e220000000a00 */
[----:B------:R-:W-:Y:S01]  /*05a0*/  IABS R5, R11 ;  /* 0x0000000b00057213 */ /* 0x000fe20000000000 */
[----:B------:R-:W-:Y:S01]  /*05b0*/  ULDC UR18, c[0x0][0x234] ;  /* 0x00008d0000127ab9 */ /* 0x000fe20000000800 */
[----:B------:R-:W1:Y:S01]  /*05c0*/  I2F.RP R4, R22 ;  /* 0x0000001600047306 */ /* 0x000e620000209400 */
[----:B------:R-:W-:Y:S01]  /*05d0*/  LEA.HI R17, R13, R0, RZ, 0x1b ;  /* 0x000000000d117211 */ /* 0x000fe200078fd8ff */
[----:B------:R-:W-:Y:S01]  /*05e0*/  USHF.R.S32.HI UR6, URZ, 0x1f, UR4 ;  /* 0x0000001f3f067899 */ /* 0x000fe20008011404 */
[----:B------:R-:W-:Y:S01]  /*05f0*/  IABS R12, R2 ;  /* 0x00000002000c7213 */ /* 0x000fe20000000000 */
[----:B------:R-:W-:Y:S01]  /*0600*/  IMAD.SHL.U32 R56, R56, 0x2, RZ ;  /* 0x0000000238387824 */ /* 0x000fe200078e00ff */
[----:B------:R-:W-:Y:S01]  /*0610*/  ISETP.GE.AND P3, PT, R2, RZ, PT ;  /* 0x000000ff0200720c */ /* 0x000fe20003f66270 */
[C---:B------:R-:W-:Y:S01]  /*0620*/  VIADD R19, R17.reuse, 0xe ;  /* 0x0000000e11137836 */ /* 0x040fe20000000000 */
[----:B------:R-:W-:Y:S01]  /*0630*/  ISETP.NE.AND P2, PT, R10, RZ, PT ;  /* 0x000000ff0a00720c */ /* 0x000fe20003f45270 */
[----:B------:R-:W2:Y:S01]  /*0640*/  I2F.RP R3, R5 ;  /* 0x0000000500037306 */ /* 0x000ea20000209400 */
[C---:B------:R-:W-:Y:S01]  /*0650*/  VIADD R21, R17.reuse, 0xc ;  /* 0x0000000c11157836 */ /* 0x040fe20000000000 */
[----:B------:R-:W-:Y:S01]  /*0660*/  ULDC.64 UR20, c[0x0][0x210] ;  /* 0x0000840000147ab9 */ /* 0x000fe20000000a00 */
[C---:B------:R-:W-:Y:S01]  /*0670*/  VIADD R24, R17.reuse, 0x8 ;  /* 0x0000000811187836 */ /* 0x040fe20000000000 */
[----:B------:R-:W-:Y:S01]  /*0680*/  ULDC UR40, c[0x0][0x230] ;  /* 0x00008c0000287ab9 */ /* 0x000fe20000000800 */
[C---:B------:R-:W-:Y:S01]  /*0690*/  VIADD R23, R17.reuse, 0xa ;  /* 0x0000000a11177836 */ /* 0x040fe20000000000 */
[----:B------:R-:W-:Y:S01]  /*06a0*/  ULEA.HI UR6, UR6, UR4, URZ, 0x5 ;  /* 0x0000000406067291 */ /* 0x000fe2000f8f283f */
[C---:B------:R-:W-:Y:S01]  /*06b0*/  VIADD R26, R17.reuse, 0x4 ;  /* 0x00000004111a7836 */ /* 0x040fe20000000000 */
[----:B-1----:R-:W1:Y:S01]  /*06c0*/  MUFU.RCP R4, R4 ;  /* 0x0000000400047308 */ /* 0x002e620000001000 */
[C---:B------:R-:W-:Y:S01]  /*06d0*/  VIADD R25, R17.reuse, 0x6 ;  /* 0x0000000611197836 */ /* 0x040fe20000000000 */
[----:B------:R-:W-:Y:S01]  /*06e0*/  IABS R14, R23 ;  /* 0x00000017000e7213 */ /* 0x000fe20000000000 */
[----:B------:R-:W-:Y:S01]  /*06f0*/  VIADD R27, R17, 0x2 ;  /* 0x00000002111b7836 */ /* 0x000fe20000000000 */
[----:B------:R-:W-:-:S02]  /*0700*/  IABS R18, R26 ;  /* 0x0000001a00127213 */ /* 0x000fc40000000000 */
[----:B------:R-:W-:Y:S02]  /*0710*/  CS2R R40, SRZ ;  /* 0x0000000000287805 */ /* 0x000fe4000001ff00 */
[----:B------:R-:W-:Y:S02]  /*0720*/  CS2R R42, SRZ ;  /* 0x00000000002a7805 */ /* 0x000fe4000001ff00 */
[----:B------:R-:W-:Y:S01]  /*0730*/  CS2R R36, SRZ ;  /* 0x0000000000247805 */ /* 0x000fe2000001ff00 */
[----:B--2---:R-:W2:Y:S01]  /*0740*/  MUFU.RCP R3, R3 ;  /* 0x0000000300037308 */ /* 0x004ea20000001000 */
[----:B------:R-:W-:Y:S02]  /*0750*/  IABS R20, R27 ;  /* 0x0000001b00147213 */ /* 0x000fe40000000000 */
[----:B------:R-:W-:Y:S02]  /*0760*/  CS2R R38, SRZ ;  /* 0x0000000000267805 */ /* 0x000fe4000001ff00 */
[----:B------:R-:W-:-:S02]  /*0770*/  CS2R R32, SRZ ;  /* 0x0000000000207805 */ /* 0x000fc4000001ff00 */
[----:B------:R-:W-:Y:S02]  /*0780*/  CS2R R34, SRZ ;  /* 0x0000000000227805 */ /* 0x000fe4000001ff00 */
[----:B------:R-:W-:Y:S02]  /*0790*/  CS2R R28, SRZ ;  /* 0x00000000001c7805 */ /* 0x000fe4000001ff00 */
[----:B------:R-:W-:Y:S01]  /*07a0*/  CS2R R30, SRZ ;  /* 0x00000000001e7805 */ /* 0x000fe2000001ff00 */
[----:B------:R-:W-:Y:S01]  /*07b0*/  IMAD.U32 R54, RZ, RZ, UR40 ;  /* 0x00000028ff367e24 */ /* 0x000fe2000f8e00ff */
[----:B------:R-:W-:Y:S01]  /*07c0*/  LOP3.LUT R60, R56, 0x10, RZ, 0x3c, !PT ;  /* 0x00000010383c7812 */ /* 0x000fe200078e3cff */
[----:B-1----:R-:W-:Y:S01]  /*07d0*/  VIADD R8, R4, 0xffffffe ;  /* 0x0ffffffe04087836 */ /* 0x002fe20000000000 */
[C---:B------:R-:W-:Y:S01]  /*07e0*/  LOP3.LUT R59, R56.reuse, 0x20, RZ, 0x3c, !PT ;  /* 0x00000020383b7812 */ /* 0x040fe200078e3cff */
[----:B------:R-:W-:Y:S01]  /*07f0*/  ULDC UR7, c[0x0][0x238] ;  /* 0x00008e0000077ab9 */ /* 0x000fe20000000800 */
[C---:B------:R-:W-:Y:S01]  /*0800*/  LOP3.LUT R58, R56.reuse, 0x30, RZ, 0x3c, !PT ;  /* 0x00000030383a7812 */ /* 0x040fe200078e3cff */
[----:B------:R1:W3:Y:S01]  /*0810*/  F2I.FTZ.U32.TRUNC.NTZ R9, R8 ;  /* 0x0000000800097305 */ /* 0x0002e2000021f000 */
[----:B------:R-:W-:Y:S01]  /*0820*/  LOP3.LUT R48, R56, 0x70, RZ, 0x3c, !PT ;  /* 0x0000007038307812 */ /* 0x000fe200078e3cff */
[----:B------:R-:W-:Y:S01]  /*0830*/  USHF.L.U32 UR39, UR7, 0x5, URZ ;  /* 0x0000000507277899 */ /* 0x000fe2000800063f */
[----:B--2---:R-:W-:Y:S01]  /*0840*/  VIADD R6, R3, 0xffffffe ;  /* 0x0ffffffe03067836 */ /* 0x004fe20000000000 */
[----:B------:R-:W-:-:S02]  /*0850*/  UIMAD UR10, UR7, 0x1f, URZ ;  /* 0x0000001f070a78a4 */ /* 0x000fc4000f8e023f */
[----:B------:R-:W-:Y:S02]  /*0860*/  UIMAD UR11, UR7, 0x1e, URZ ;  /* 0x0000001e070b78a4 */ /* 0x000fe4000f8e023f */
[----:B------:R2:W4:Y:S01]  /*0870*/  F2I.FTZ.U32.TRUNC.NTZ R7, R6 ;  /* 0x0000000600077305 */ /* 0x000522000021f000 */
[----:B-1----:R-:W-:Y:S01]  /*0880*/  IMAD.MOV.U32 R8, RZ, RZ, RZ ;  /* 0x000000ffff087224 */ /* 0x002fe200078e00ff */
[----:B------:R-:W-:Y:S02]  /*0890*/  UIMAD UR12, UR7, 0x1d, URZ ;  /* 0x0000001d070c78a4 */ /* 0x000fe4000f8e023f */
[----:B------:R-:W-:Y:S02]  /*08a0*/  UIMAD UR13, UR7, 0x1c, URZ ;  /* 0x0000001c070d78a4 */ /* 0x000fe4000f8e023f */
[----:B------:R-:W-:Y:S01]  /*08b0*/  UIMAD UR14, UR7, 0x1b, URZ ;  /* 0x0000001b070e78a4 */ /* 0x000fe2000f8e023f */
[----:B---3--:R-:W-:Y:S01]  /*08c0*/  IMAD.MOV R15, RZ, RZ, -R9 ;  /* 0x000000ffff0f7224 */ /* 0x008fe200078e0a09 */
[----:B------:R-:W-:Y:S01]  /*08d0*/  UIMAD UR15, UR7, 0x1a, URZ ;  /* 0x0000001a070f78a4 */ /* 0x000fe2000f8e023f */
[----:B--2---:R-:W-:Y:S01]  /*08e0*/  IMAD.MOV.U32 R6, RZ, RZ, RZ ;  /* 0x000000ffff067224 */ /* 0x004fe200078e00ff */
[----:B------:R-:W-:Y:S01]  /*08f0*/  UIMAD UR16, UR7, 0x19, URZ ;  /* 0x00000019071078a4 */ /* 0x000fe2000f8e023f */
[----:B------:R-:W-:Y:S01]  /*0900*/  IMAD R13, R15, R22, RZ ;  /* 0x000000160f0d7224 */ /* 0x000fe200078e02ff */
[----:B------:R-:W-:Y:S01]  /*0910*/  IABS R15, R25 ;  /* 0x00000019000f7213 */ /* 0x000fe20000000000 */
[----:B------:R-:W-:Y:S01]  /*0920*/  UIMAD UR17, UR7, 0x18, URZ ;  /* 0x00000018071178a4 */ /* 0x000fe2000f8e023f */
[----:B----4-:R-:W-:Y:S01]  /*0930*/  IMAD.MOV R4, RZ, RZ, -R7 ;  /* 0x000000ffff047224 */ /* 0x010fe200078e0a07 */
[----:B------:R-:W-:Y:S01]  /*0940*/  UIMAD UR19, UR7, 0x16, URZ ;  /* 0x00000016071378a4 */ /* 0x000fe2000f8e023f */
[----:B------:R-:W-:Y:S01]  /*0950*/  IMAD.HI.U32 R9, R9, R13, R8 ;  /* 0x0000000d09097227 */ /* 0x000fe200078e0008 */
[----:B------:R-:W-:-:S02]  /*0960*/  UIMAD UR22, UR7, 0x13, URZ ;  /* 0x00000013071678a4 */ /* 0x000fc4000f8e023f */
[----:B------:R-:W-:Y:S01]  /*0970*/  UIMAD UR23, UR7, 0x12, URZ ;  /* 0x00000012071778a4 */ /* 0x000fe2000f8e023f */
[----:B------:R-:W-:Y:S01]  /*0980*/  IMAD R3, R4, R5, RZ ;  /* 0x0000000504037224 */ /* 0x000fe200078e02ff */
[----:B------:R-:W-:Y:S01]  /*0990*/  IABS R4, R19 ;  /* 0x0000001300047213 */ /* 0x000fe20000000000 */
[----:B------:R-:W-:Y:S01]  /*09a0*/  IMAD.MOV.U32 R13, RZ, RZ, R12 ;  /* 0x000000ffff0d7224 */ /* 0x000fe200078e000c */
[----:B------:R-:W-:Y:S01]  /*09b0*/  UIMAD UR24, UR7, 0x11, URZ ;  /* 0x00000011071878a4 */ /* 0x000fe2000f8e023f */
[----:B------:R-:W-:Y:S01]  /*09c0*/  IMAD.HI.U32 R6, R7, R3, R6 ;  /* 0x0000000307067227 */ /* 0x000fe200078e0006 */
[----:B------:R-:W-:Y:S01]  /*09d0*/  IABS R3, R21 ;  /* 0x0000001500037213 */ /* 0x000fe20000000000 */
[----:B------:R-:W-:Y:S02]  /*09e0*/  USHF.L.U32 UR25, UR7, 0x4, URZ ;  /* 0x0000000407197899 */ /* 0x000fe4000800063f */
[----:B------:R-:W-:Y:S01]  /*09f0*/  IMAD.HI.U32 R9, R9, R13, RZ ;  /* 0x0000000d09097227 */ /* 0x000fe200078e00ff */
[----:B------:R-:W-:-:S02]  /*0a00*/  UIMAD UR26, UR7, 0xf, URZ ;  /* 0x0000000f071a78a4 */ /* 0x000fc4000f8e023f */
[----:B------:R-:W-:Y:S01]  /*0a10*/  UIMAD UR27, UR7, 0xe, URZ ;  /* 0x0000000e071b78a4 */ /* 0x000fe2000f8e023f */
[----:B------:R-:W-:Y:S01]  /*0a20*/  IMAD.MOV.U32 R7, RZ, RZ, R4 ;  /* 0x000000ffff077224 */ /* 0x000fe200078e0004 */
[----:B------:R-:W-:Y:S01]  /*0a30*/  UIMAD UR28, UR7, 0xd, URZ ;  /* 0x0000000d071c78a4 */ /* 0x000fe2000f8e023f */
[----:B------:R-:W-:Y:S01]  /*0a40*/  IMAD.MOV R4, RZ, RZ, -R9 ;  /* 0x000000ffff047224 */ /* 0x000fe200078e0a09 */
[----:B------:R-:W-:Y:S01]  /*0a50*/  UIMAD UR29, UR7, 0xc, URZ ;  /* 0x0000000c071d78a4 */ /* 0x000fe2000f8e023f */
[----:B------:R-:W-:Y:S01]  /*0a60*/  IMAD.MOV.U32 R9, RZ, RZ, R3 ;  /* 0x000000ffff097224 */ /* 0x000fe200078e0003 */
[----:B------:R-:W-:Y:S01]  /*0a70*/  UIMAD UR30, UR7, 0xb, URZ ;  /* 0x0000000b071e78a4 */ /* 0x000fe2000f8e023f */
[----:B------:R-:W-:Y:S01]  /*0a80*/  IMAD.HI.U32 R3, R6, R7, RZ ;  /* 0x0000000706037227 */ /* 0x000fe200078e00ff */
[----:B------:R-:W-:Y:S02]  /*0a90*/  UIMAD UR31, UR7, 0xa, URZ ;  /* 0x0000000a071f78a4 */ /* 0x000fe4000f8e023f */
[----:B------:R-:W-:Y:S01]  /*0aa0*/  UIMAD UR32, UR7, 0x9, URZ ;  /* 0x00000009072078a4 */ /* 0x000fe2000f8e023f */
[----:B------:R-:W-:Y:S01]  /*0ab0*/  IMAD R13, R22, R4, R13 ;  /* 0x00000004160d7224 */ /* 0x000fe200078e020d */
[----:B------:R-:W-:Y:S01]  /*0ac0*/  USHF.L.U32 UR33, UR7, 0x3, URZ ;  /* 0x0000000307217899 */ /* 0x000fe2000800063f */
[----:B------:R-:W-:Y:S01]  /*0ad0*/  IMAD.HI.U32 R4, R6, R9, RZ ;  /* 0x0000000906047227 */ /* 0x000fe200078e00ff */
[----:B------:R-:W-:-:S02]  /*0ae0*/  UIMAD UR34, UR7, 0x7, URZ ;  /* 0x00000007072278a4 */ /* 0x000fc4000f8e023f */
[----:B------:R-:W-:Y:S01]  /*0af0*/  ISETP.GT.U32.AND P0, PT, R22, R13, PT ;  /* 0x0000000d1600720c */ /* 0x000fe20003f04070 */
[----:B------:R-:W-:Y:S01]  /*0b00*/  IMAD.MOV R8, RZ, RZ, -R3 ;  /* 0x000000ffff087224 */ /* 0x000fe200078e0a03 */
[----:B------:R-:W-:Y:S01]  /*0b10*/  IABS R3, R24 ;  /* 0x0000001800037213 */ /* 0x000fe20000000000 */
[----:B------:R-:W-:Y:S01]  /*0b20*/  IMAD.MOV R12, RZ, RZ, -R4 ;  /* 0x000000ffff0c7224 */ /* 0x000fe200078e0a04 */
[----:B------:R-:W-:Y:S01]  /*0b30*/  UIMAD UR35, UR7, 0x6, URZ ;  /* 0x00000006072378a4 */ /* 0x000fe2000f8e023f */
[C---:B------:R-:W-:Y:S01]  /*0b40*/  IMAD R4, R5.reuse, R8, R7 ;  /* 0x0000000805047224 */ /* 0x040fe200078e0207 */
[----:B------:R-:W-:Y:S01]  /*0b50*/  UIMAD UR36, UR7, 0x5, URZ ;  /* 0x00000005072478a4 */ /* 0x000fe2000f8e023f */
[C---:B------:R-:W-:Y:S01]  /*0b60*/  IMAD R8, R5.reuse, R12, R9 ;  /* 0x0000000c05087224 */ /* 0x040fe200078e0209 */
[----:B------:R-:W-:Y:S01]  /*0b70*/  USHF.L.U32 UR37, UR7, 0x2, URZ ;  /* 0x0000000207257899 */ /* 0x000fe2000800063f */
[----:B------:R-:W-:Y:S01]  /*0b80*/  IMAD.MOV.U32 R9, RZ, RZ, R3 ;  /* 0x000000ffff097224 */ /* 0x000fe200078e0003 */
[C---:B------:R-:W-:Y:S01]  /*0b90*/  ISETP.GT.U32.AND P4, PT, R5.reuse, R4, PT ;  /* 0x000000040500720c */ /* 0x040fe20003f84070 */
[----:B------:R-:W-:Y:S01]  /*0ba0*/  IMAD.HI.U32 R3, R6, R14, RZ ;  /* 0x0000000e06037227 */ /* 0x000fe200078e00ff */
[----:B------:R-:W-:Y:S01]  /*0bb0*/  ISETP.GT.U32.AND P1, PT, R5, R8, PT ;  /* 0x000000080500720c */ /* 0x000fe20003f24070 */
[----:B------:R-:W-:-:S02]  /*0bc0*/  UIMAD UR38, UR7, 0x3, URZ ;  /* 0x00000003072678a4 */ /* 0x000fc4000f8e023f */
[C---:B------:R-:W-:Y:S01]  /*0bd0*/  IMAD.HI.U32 R7, R6.reuse, R9, RZ ;  /* 0x0000000906077227 */ /* 0x040fe200078e00ff */
[----:B------:R-:W-:Y:S02]  /*0be0*/  USHF.L.U32 UR4, UR7, 0x1, URZ ;  /* 0x0000000107047899 */ /* 0x000fe4000800063f */
[----:B------:R-:W-:Y:S01]  /*0bf0*/  USHF.R.S32.HI UR6, URZ, 0x5, UR6 ;  /* 0x000000053f067899 */ /* 0x000fe20008011406 */
[----:B------:R-:W-:Y:S02]  /*0c00*/  IMAD.MOV R3, RZ, RZ, -R3 ;  /* 0x000000ffff037224 */ /* 0x000fe400078e0a03 */
[----:B------:R-:W-:Y:S02]  /*0c10*/  IMAD.MOV R16, RZ, RZ, -R7 ;  /* 0x000000ffff107224 */ /* 0x000fe400078e0a07 */
[----:B------:R-:W-:Y:S02]  /*0c20*/  @!P0 IMAD.IADD R13, R13, 0x1, -R22 ;  /* 0x000000010d0d8824 */ /* 0x000fe400078e0a16 */
[----:B------:R-:W-:-:S03]  /*0c30*/  IMAD.HI.U32 R7, R6, R18, RZ ;  /* 0x0000001206077227 */ /* 0x000fc600078e00ff */
[----:B------:R-:W-:Y:S01]  /*0c40*/  ISETP.GT.U32.AND P0, PT, R22, R13, PT ;  /* 0x0000000d1600720c */ /* 0x000fe20003f04070 */
[C---:B------:R-:W-:Y:S02]  /*0c50*/  IMAD R12, R5.reuse, R3, R14 ;  /* 0x00000003050c7224 */ /* 0x040fe400078e020e */
[C---:B------:R-:W-:Y:S02]  /*0c60*/  IMAD R14, R5.reuse, R16, R9 ;  /* 0x00000010050e7224 */ /* 0x040fe400078e0209 */
[----:B------:R-:W-:Y:S02]  /*0c70*/  IMAD.MOV R7, RZ, RZ, -R7 ;  /* 0x000000ffff077224 */ /* 0x000fe400078e0a07 */
[----:B------:R-:W-:Y:S01]  /*0c80*/  @!P4 IMAD.IADD R4, R4, 0x1, -R5 ;  /* 0x000000010404c824 */ /* 0x000fe200078e0a05 */
[C---:B------:R-:W-:Y:S01]  /*0c90*/  ISETP.GT.U32.AND P6, PT, R5.reuse, R14, PT ;  /* 0x0000000e0500720c */ /* 0x040fe20003fc4070 */
[----:B------:R-:W-:Y:S02]  /*0ca0*/  IMAD R18, R5, R7, R18 ;  /* 0x0000000705127224 */ /* 0x000fe400078e0212 */
[----:B------:R-:W-:-:S03]  /*0cb0*/  IMAD.HI.U32 R3, R6, R15, RZ ;  /* 0x0000000f06037227 */ /* 0x000fc600078e00ff */
[----:B------:R-:W-:Y:S01]  /*0cc0*/  ISETP.GT.U32.AND P4, PT, R5, R18, PT ;  /* 0x000000120500720c */ /* 0x000fe20003f84070 */
[----:B------:R-:W-:Y:S01]  /*0cd0*/  @!P0 IMAD.IADD R13, R13, 0x1, -R22 ;  /* 0x000000010d0d8824 */ /* 0x000fe200078e0a16 */
[----:B------:R-:W-:Y:S01]  /*0ce0*/  ISETP.GT.U32.AND P0, PT, R5, R12, PT ;  /* 0x0000000c0500720c */ /* 0x000fe20003f04070 */
[----:B------:R-:W-:Y:S01]  /*0cf0*/  IMAD.MOV R16, RZ, RZ, -R3 ;  /* 0x000000ffff107224 */ /* 0x000fe200078e0a03 */
[----:B------:R-:W-:Y:S01]  /*0d00*/  IABS R3, R17 ;  /* 0x0000001100037213 */ /* 0x000fe20000000000 */
[----:B------:R-:W-:Y:S01]  /*0d10*/  @!P3 IMAD.MOV R13, RZ, RZ, -R13 ;  /* 0x000000ffff0db224 */ /* 0x000fe200078e0a0d */
[----:B------:R-:W-:Y:S01]  /*0d20*/  @!P2 LOP3.LUT R13, RZ, R10, RZ, 0x33, !PT ;  /* 0x0000000aff0da212 */ /* 0x000fe200078e33ff */
[----:B------:R-:W-:Y:S01]  /*0d30*/  @!P6 IMAD.IADD R14, R14, 0x1, -R5 ;  /* 0x000000010e0ee824 */ /* 0x000fe200078e0a05 */
[----:B------:R-:W-:Y:S01]  /*0d40*/  ISETP.GE.AND P6, PT, R21, RZ, PT ;  /* 0x000000ff1500720c */ /* 0x000fe20003fc6270 */
[----:B------:R-:W-:Y:S02]  /*0d50*/  IMAD.MOV.U32 R10, RZ, RZ, R3 ;  /* 0x000000ffff0a7224 */ /* 0x000fe400078e0003 */
[----:B------:R-:W-:-:S04]  /*0d60*/  IMAD.HI.U32 R9, R6, R20, RZ ;  /* 0x0000001406097227 */ /* 0x000fc800078e00ff */
[----:B------:R-:W-:Y:S01]  /*0d70*/  @!P4 IMAD.IADD R18, R18, 0x1, -R5 ;  /* 0x000000011212c824 */ /* 0x000fe200078e0a05 */
[----:B------:R-:W-:Y:S01]  /*0d80*/  ISETP.GT.U32.AND P4, PT, R5, R14, PT ;  /* 0x0000000e0500720c */ /* 0x000fe20003f84070 */
[----:B------:R-:W-:-:S04]  /*0d90*/  IMAD.HI.U32 R6, R6, R10, RZ ;  /* 0x0000000a06067227 */ /* 0x000fc800078e00ff */
[----:B------:R-:W-:Y:S02]  /*0da0*/  IMAD.MOV R9, RZ, RZ, -R9 ;  /* 0x000000ffff097224 */ /* 0x000fe400078e0a09 */
[----:B------:R-:W-:Y:S02]  /*0db0*/  IMAD.MOV R3, RZ, RZ, -R6 ;  /* 0x000000ffff037224 */ /* 0x000fe400078e0a06 */
[C---:B------:R-:W-:Y:S02]  /*0dc0*/  IMAD R16, R5.reuse, R16, R15 ;  /* 0x0000001005107224 */ /* 0x040fe400078e020f */
[C---:B------:R-:W-:Y:S02]  /*0dd0*/  IMAD R20, R5.reuse, R9, R20 ;  /* 0x0000000905147224 */ /* 0x040fe400078e0214 */
[C---:B------:R-:W-:Y:S01]  /*0de0*/  IMAD R10, R5.reuse, R3, R10 ;  /* 0x00000003050a7224 */ /* 0x040fe200078e020a */
[C---:B------:R-:W-:Y:S01]  /*0df0*/  ISETP.GT.U32.AND P3, PT, R5.reuse, R16, PT ;  /* 0x000000100500720c */ /* 0x040fe20003f64070 */
[--C-:B------:R-:W-:Y:S01]  /*0e00*/  @!P1 IMAD.IADD R8, R8, 0x1, -R5.reuse ;  /* 0x0000000108089824 */ /* 0x100fe200078e0a05 */
[C---:B------:R-:W-:Y:S01]  /*0e10*/  ISETP.GT.U32.AND P5, PT, R5.reuse, R20, PT ;  /* 0x000000140500720c */ /* 0x040fe20003fa4070 */
[--C-:B------:R-:W-:Y:S01]  /*0e20*/  @!P4 IMAD.IADD R14, R14, 0x1, -R5.reuse ;  /* 0x000000010e0ec824 */ /* 0x100fe200078e0a05 */
[C---:B------:R-:W-:Y:S01]  /*0e30*/  ISETP.GT.U32.AND P4, PT, R5.reuse, R10, PT ;  /* 0x0000000a0500720c */ /* 0x040fe20003f84070 */
[--C-:B------:R-:W-:Y:S01]  /*0e40*/  @!P0 IMAD.IADD R12, R12, 0x1, -R5.reuse ;  /* 0x000000010c0c8824 */ /* 0x100fe200078e0a05 */
[----:B------:R-:W-:Y:S01]  /*0e50*/  ISETP.GT.U32.AND P1, PT, R5, R4, PT ;  /* 0x000000040500720c */ /* 0x000fe20003f24070 */
[----:B------:R-:W-:Y:S01]  /*0e60*/  IMAD.SHL.U32 R7, R57, 0x8, RZ ;  /* 0x0000000839077824 */ /* 0x000fe200078e00ff */
[----:B------:R-:W-:Y:S01]  /*0e70*/  ISETP.GT.U32.AND P2, PT, R5, R8, PT ;  /* 0x000000080500720c */ /* 0x000fe20003f44070 */
[----:B------:R-:W-:Y:S01]  /*0e80*/  IMAD R13, R13, UR18, RZ ;  /* 0x000000120d0d7c24 */ /* 0x000fe2000f8e02ff */
[----:B------:R-:W-:Y:S01]  /*0e90*/  ISETP.GE.AND P0, PT, R19, RZ, PT ;  /* 0x000000ff1300720c */ /* 0x000fe20003f06270 */
[----:B------:R-:W-:Y:S01]  /*0ea0*/  UIMAD UR18, UR7, 0x17, URZ ;  /* 0x00000017071278a4 */ /* 0x000fe2000f8e023f */
[----:B------:R-:W-:Y:S01]  /*0eb0*/  LOP3.LUT R3, R57, 0x7, RZ, 0xc0, !PT ;  /* 0x0000000739037812 */ /* 0x000fe200078ec0ff */
[--C-:B------:R-:W-:Y:S01]  /*0ec0*/  @!P3 IMAD.IADD R16, R16, 0x1, -R5.reuse ;  /* 0x000000011010b824 */ /* 0x100fe200078e0a05 */
[C---:B------:R-:W-:Y:S01]  /*0ed0*/  ISETP.GT.U32.AND P3, PT, R5.reuse, R18, PT ;  /* 0x000000120500720c */ /* 0x040fe20003f64070 */
[--C-:B------:R-:W-:Y:S01]  /*0ee0*/  @!P5 IMAD.IADD R20, R20, 0x1, -R5.reuse ;  /* 0x000000011414d824 */ /* 0x100fe200078e0a05 */
[----:B------:R-:W-:Y:S01]  /*0ef0*/  ISETP.GT.U32.AND P5, PT, R5, R12, PT ;  /* 0x0000000c0500720c */ /* 0x000fe20003fa4070 */
[----:B------:R-:W-:-:S02]  /*0f00*/  @!P4 IMAD.IADD R10, R10, 0x1, -R5 ;  /* 0x000000010a0ac824 */ /* 0x000fc400078e0a05 */
[--C-:B------:R-:W-:Y:S01]  /*0f10*/  @!P1 IMAD.IADD R4, R4, 0x1, -R5.reuse ;  /* 0x0000000104049824 */ /* 0x100fe200078e0a05 */
[C---:B------:R-:W-:Y:S01]  /*0f20*/  ISETP.GT.U32.AND P1, PT, R5.reuse, R16, PT ;  /* 0x000000100500720c */ /* 0x040fe20003f24070 */
[--C-:B------:R-:W-:Y:S01]  /*0f30*/  @!P2 IMAD.IADD R8, R8, 0x1, -R5.reuse ;  /* 0x000000010808a824 */ /* 0x100fe200078e0a05 */
[C---:B------:R-:W-:Y:S01]  /*0f40*/  ISETP.GT.U32.AND P2, PT, R5.reuse, R20, PT ;  /* 0x000000140500720c */ /* 0x040fe20003f44070 */
[----:B------:R-:W-:Y:S01]  /*0f50*/  IMAD.MOV.U32 R6, RZ, RZ, R4 ;  /* 0x000000ffff067224 */ /* 0x000fe200078e0004 */
[----:B------:R-:W-:Y:S01]  /*0f60*/  ISETP.GT.U32.AND P4, PT, R5, R10, PT ;  /* 0x0000000a0500720c */ /* 0x000fe20003f84070 */
[----:B------:R-:W-:Y:S01]  /*0f70*/  @!P6 IMAD.MOV R8, RZ, RZ, -R8 ;  /* 0x000000ffff08e224 */ /* 0x000fe200078e0a08 */
[----:B------:R-:W-:Y:S01]  /*0f80*/  ISETP.GE.AND P6, PT, R23, RZ, PT ;  /* 0x000000ff1700720c */ /* 0x000fe20003fc6270 */
[--C-:B------:R-:W-:Y:S01]  /*0f90*/  @!P3 IMAD.IADD R18, R18, 0x1, -R5.reuse ;  /* 0x000000011212b824 */ /* 0x100fe200078e0a05 */
[----:B------:R-:W-:Y:S01]  /*0fa0*/  ISETP.GE.AND P3, PT, R26, RZ, PT ;  /* 0x000000ff1a00720c */ /* 0x000fe20003f66270 */
[--C-:B------:R-:W-:Y:S01]  /*0fb0*/  @!P5 IMAD.IADD R12, R12, 0x1, -R5.reuse ;  /* 0x000000010c0cd824 */ /* 0x100fe200078e0a05 */
[----:B------:R-:W-:Y:S01]  /*0fc0*/  ISETP.GE.AND P5, PT, R24, RZ, PT ;  /* 0x000000ff1800720c */ /* 0x000fe20003fa6270 */
[----:B------:R-:W-:Y:S01]  /*0fd0*/  @!P0 IMAD.MOV R6, RZ, RZ, -R6 ;  /* 0x000000ffff068224 */ /* 0x000fe200078e0a06 */
[----:B------:R-:W-:Y:S01]  /*0fe0*/  ISETP.GE.AND P0, PT, R17, RZ, PT ;  /* 0x000000ff1100720c */ /* 0x000fe20003f06270 */
[--C-:B------:R-:W-:Y:S01]  /*0ff0*/  @!P1 IMAD.IADD R16, R16, 0x1, -R5.reuse ;  /* 0x0000000110109824 */ /* 0x100fe200078e0a05 */
[----:B------:R-:W-:Y:S01]  /*1000*/  ISETP.GE.AND P1, PT, R25, RZ, PT ;  /* 0x000000ff1900720c */ /* 0x000fe20003f26270 */
[--C-:B------:R-:W-:Y:S01]  /*1010*/  @!P2 IMAD.IADD R20, R20, 0x1, -R5.reuse ;  /* 0x000000011414a824 */ /* 0x100fe200078e0a05 */
[----:B------:R-:W-:Y:S01]  /*1020*/  ISETP.GE.AND P2, PT, R27, RZ, PT ;  /* 0x000000ff1b00720c */ /* 0x000fe20003f46270 */
[----:B------:R-:W-:Y:S01]  /*1030*/  @!P4 IMAD.IADD R10, R10, 0x1, -R5 ;  /* 0x000000010a0ac824 */ /* 0x000fe200078e0a05 */
[----:B------:R-:W-:Y:S01]  /*1040*/  ISETP.NE.AND P4, PT, R11, RZ, PT ;  /* 0x000000ff0b00720c */ /* 0x000fe20003f85270 */
[----:B------:R-:W1:Y:S01]  /*1050*/  LDC R5, c[0x0][0x240] ;  /* 0x00009000ff057b82 */ /* 0x000e620000000800 */
[----:B------:R-:W-:Y:S01]  /*1060*/  LOP3.LUT R11, RZ, R11, RZ, 0x33, !PT ;  /* 0x0000000bff0b7212 */ /* 0x000fe200078e33ff */
[----:B------:R-:W-:Y:S01]  /*1070*/  IMAD.SHL.U32 R4, R57, 0x2, RZ ;  /* 0x0000000239047824 */ /* 0x000fe200078e00ff */
[----:B------:R-:W-:Y:S01]  /*1080*/  LOP3.LUT R24, R7, 0x30, RZ, 0xc0, !PT ;  /* 0x0000003007187812 */ /* 0x000fe200078ec0ff */
[----:B------:R-:W-:Y:S01]  /*1090*/  @!P6 IMAD.MOV R12, RZ, RZ, -R12 ;  /* 0x000000ffff0ce224 */ /* 0x000fe200078e0a0c */
[C---:B------:R-:W-:Y:S01]  /*10a0*/  SEL R6, R11.reuse, R6, !P4 ;  /* 0x000000060b067207 */ /* 0x040fe20006000000 */
[----:B------:R-:W-:Y:S01]  /*10b0*/  @!P5 IMAD.MOV R14, RZ, RZ, -R14 ;  /* 0x000000ffff0ed224 */ /* 0x000fe200078e0a0e */
[C---:B------:R-:W-:Y:S01]  /*10c0*/  SEL R8, R11.reuse, R8, !P4 ;  /* 0x000000080b087207 */ /* 0x040fe20006000000 */
[----:B------:R-:W-:Y:S01]  /*10d0*/  @!P1 IMAD.MOV R16, RZ, RZ, -R16 ;  /* 0x000000ffff109224 */ /* 0x000fe200078e0a10 */
[----:B------:R-:W-:Y:S01]  /*10e0*/  LOP3.LUT R22, R4, 0x10, RZ, 0xc0, !PT ;  /* 0x0000001004167812 */ /* 0x000fe200078ec0ff */
[----:B------:R-:W-:Y:S01]  /*10f0*/  @!P3 IMAD.MOV R18, RZ, RZ, -R18 ;  /* 0x000000ffff12b224 */ /* 0x000fe200078e0a12 */
[C---:B------:R-:W-:Y:S01]  /*1100*/  SEL R12, R11.reuse, R12, !P4 ;  /* 0x0000000c0b0c7207 */ /* 0x040fe20006000000 */
[----:B------:R-:W-:Y:S01]  /*1110*/  @!P2 IMAD.MOV R20, RZ, RZ, -R20 ;  /* 0x000000ffff14a224 */ /* 0x000fe200078e0a14 */
[C---:B------:R-:W-:Y:S01]  /*1120*/  SEL R14, R11.reuse, R14, !P4 ;  /* 0x0000000e0b0e7207 */ /* 0x040fe20006000000 */
[----:B------:R-:W-:Y:S01]  /*1130*/  @!P0 IMAD.MOV R10, RZ, RZ, -R10 ;  /* 0x000000ffff0a8224 */ /* 0x000fe200078e0a0a */
[----:B------:R-:W-:Y:S01]  /*1140*/  SEL R16, R11, R16, !P4 ;  /* 0x000000100b107207 */ /* 0x000fe20006000000 */
[----:B------:R-:W-:Y:S01]  /*1150*/  IMAD R9, R3, 0x40, R24 ;  /* 0x0000004003097824 */ /* 0x000fe200078e0218 */
[----:B------:R-:W-:Y:S01]  /*1160*/  SEL R18, R11, R18, !P4 ;  /* 0x000000120b127207 */ /* 0x000fe20006000000 */
[----:B------:R-:W-:Y:S01]  /*1170*/  IMAD R3, R3, 0x90, RZ ;  /* 0x0000009003037824 */ /* 0x000fe200078e02ff */
[----:B------:R-:W-:Y:S01]  /*1180*/  SEL R20, R11, R20, !P4 ;  /* 0x000000140b147207 */ /* 0x000fe20006000000 */
[----:B------:R-:W-:Y:S01]  /*1190*/  IMAD.SHL.U32 R7, R57, 0x40, RZ ;  /* 0x0000004039077824 */ /* 0x000fe200078e00ff */
[----:B------:R-:W-:-:S02]  /*11a0*/  SEL R10, R11, R10, !P4 ;  /* 0x0000000a0b0a7207 */ /* 0x000fc40006000000 */
[----:B------:R-:W-:Y:S01]  /*11b0*/  LOP3.LUT R22, R22, 0x20, R57, 0xf8, !PT ;  /* 0x0000002016167812 */ /* 0x000fe200078ef839 */
[-C--:B-1----:R-:W-:Y:S01]  /*11c0*/  IMAD R6, R6, R5.reuse, RZ ;  /* 0x0000000506067224 */ /* 0x082fe200078e02ff */
[----:B------:R-:W-:Y:S01]  /*11d0*/  LOP3.LUT R57, R57, 0x1f, RZ, 0xc0, !PT ;  /* 0x0000001f39397812 */ /* 0x000fe200078ec0ff */
[-C--:B------:R-:W-:Y:S01]  /*11e0*/  IMAD R71, R8, R5.reuse, RZ ;  /* 0x0000000508477224 */ /* 0x080fe200078e02ff */
[----:B------:R-:W-:Y:S01]  /*11f0*/  LOP3.LUT R22, R3, R22, RZ, 0x3c, !PT ;  /* 0x0000001603167212 */ /* 0x000fe200078e3cff */
[-C--:B------:R-:W-:Y:S01]  /*1200*/  IMAD R12, R12, R5.reuse, RZ ;  /* 0x000000050c0c7224 */ /* 0x080fe200078e02ff */
[-C--:B0-----:R-:W-:Y:S01]  /*1210*/  LEA R8, P6, R6, R50.reuse, 0x1 ;  /* 0x0000003206087211 */ /* 0x081fe200078c08ff */
[-C--:B------:R-:W-:Y:S01]  /*1220*/  IMAD R14, R14, R5.reuse, RZ ;  /* 0x000000050e0e7224 */ /* 0x080fe200078e02ff */
[-C--:B------:R-:W-:Y:S01]  /*1230*/  LEA R70, P1, R71, R50.reuse, 0x1 ;  /* 0x0000003247467211 */ /* 0x080fe200078208ff */
[-C--:B------:R-:W-:Y:S01]  /*1240*/  IMAD R16, R16, R5.reuse, RZ ;  /* 0x0000000510107224 */ /* 0x080fe200078e02ff */
[----:B------:R-:W-:Y:S01]  /*1250*/  LOP3.LUT R3, R9, 0x30, R4, 0x78, !PT ;  /* 0x0000003009037812 */ /* 0x000fe200078e7804 */
[----:B------:R-:W-:Y:S01]  /*1260*/  IMAD R18, R18, R5, RZ ;  /* 0x0000000512127224 */ /* 0x000fe200078e02ff */
[----:B------:R-:W-:Y:S01]  /*1270*/  LEA.HI.X.SX32 R9, R6, R51, 0x1, P6 ;  /* 0x0000003306097211 */ /* 0x000fe200030f0eff */
[-C--:B------:R-:W-:Y:S01]  /*1280*/  IMAD R20, R20, R5.reuse, RZ ;  /* 0x0000000514147224 */ /* 0x080fe200078e02ff */
[-C--:B------:R-:W-:Y:S01]  /*1290*/  LEA R68, P2, R12, R50.reuse, 0x1 ;  /* 0x000000320c447211 */ /* 0x080fe200078408ff */
[----:B------:R-:W-:Y:S01]  /*12a0*/  IMAD R10, R10, R5, RZ ;  /* 0x000000050a0a7224 */ /* 0x000fe200078e02ff */
[----:B------:R-:W-:-:S02]  /*12b0*/  LEA R66, P3, R14, R50, 0x1 ;  /* 0x000000320e427211 */ /* 0x000fc400078608ff */
[-C--:B------:R-:W-:Y:S02]  /*12c0*/  LEA R64, P4, R16, R50.reuse, 0x1 ;  /* 0x0000003210407211 */ /* 0x080fe400078808ff */
[-C--:B------:R-:W-:Y:S02]  /*12d0*/  LEA R62, P5, R18, R50.reuse, 0x1 ;  /* 0x00000032123e7211 */ /* 0x080fe400078a08ff */
[-C--:B------:R-:W-:Y:S02]  /*12e0*/  LEA R52, P6, R20, R50.reuse, 0x1 ;  /* 0x0000003214347211 */ /* 0x080fe400078c08ff */
[-C--:B------:R-:W-:Y:S02]  /*12f0*/  LEA.HI.X.SX32 R71, R71, R51.reuse, 0x1, P1 ;  /* 0x0000003347477211 */ /* 0x080fe400008f0eff */
[----:B------:R-:W-:Y:S02]  /*1300*/  LEA R50, P1, R10, R50, 0x1 ;  /* 0x000000320a327211 */ /* 0x000fe400078208ff */
[----:B------:R-:W-:-:S02]  /*1310*/  LEA.HI.X.SX32 R69, R12, R51, 0x1, P2 ;  /* 0x000000330c457211 */ /* 0x000fc400010f0eff */
[-C--:B------:R-:W-:Y:S02]  /*1320*/  LEA.HI.X.SX32 R67, R14, R51.reuse, 0x1, P3 ;  /* 0x000000330e437211 */ /* 0x080fe400018f0eff */
[-C--:B------:R-:W-:Y:S02]  /*1330*/  LEA.HI.X.SX32 R65, R16, R51.reuse, 0x1, P4 ;  /* 0x0000003310417211 */ /* 0x080fe400020f0eff */
[-C--:B------:R-:W-:Y:S02]  /*1340*/  LEA.HI.X.SX32 R63, R18, R51.reuse, 0x1, P5 ;  /* 0x00000033123f7211 */ /* 0x080fe400028f0eff */
[-C--:B------:R-:W-:Y:S02]  /*1350*/  LEA.HI.X.SX32 R53, R20, R51.reuse, 0x1, P6 ;  /* 0x0000003314357211 */ /* 0x080fe400030f0eff */
[----:B------:R-:W-:Y:S02]  /*1360*/  LEA.HI.X.SX32 R51, R10, R51, 0x1, P1 ;  /* 0x000000330a337211 */ /* 0x000fe400008f0eff */
[----:B------:R-:W0:Y:S01]  /*1370*/  LDC R10, c[0x0][0x23c] ;  /* 0x00008f00ff0a7b82 */ /* 0x000e220000000800 */
[----:B------:R-:W-:-:S02]  /*1380*/  LOP3.LUT R4, R22, 0x400, R7, 0xf8, !PT ;  /* 0x0000040016047812 */ /* 0x000fc400078ef807 */
[C---:B------:R-:W-:Y:S01]  /*1390*/  LEA R72, P0, R13.reuse, UR20, 0x1 ;  /* 0x000000140d487c11 */ /* 0x040fe2000f8008ff */
[----:B------:R-:W-:Y:S01]  /*13a0*/  UIMAD UR20, UR7, 0x15, URZ ;  /* 0x00000015071478a4 */ /* 0x000fe2000f8e023f */
[C---:B------:R-:W-:Y:S02]  /*13b0*/  LOP3.LUT R5, R56.reuse, 0x40, RZ, 0x3c, !PT ;  /* 0x0000004038057812 */ /* 0x040fe400078e3cff */
[C---:B------:R-:W-:Y:S02]  /*13c0*/  LOP3.LUT R6, R56.reuse, 0x50, RZ, 0x3c, !PT ;  /* 0x0000005038067812 */ /* 0x040fe400078e3cff */
[----:B------:R-:W-:Y:S02]  /*13d0*/  LOP3.LUT R7, R56, 0x60, RZ, 0x3c, !PT ;  /* 0x0000006038077812 */ /* 0x000fe400078e3cff */
[----:B------:R-:W-:Y:S02]  /*13e0*/  LOP3.LUT R61, R4, 0x40, RZ, 0x3c, !PT ;  /* 0x00000040043d7812 */ /* 0x000fe400078e3cff */
[----:B------:R-:W-:Y:S01]  /*13f0*/  LEA.HI.X.SX32 R73, R13, UR21, 0x1, P0 ;  /* 0x000000150d497c11 */ /* 0x000fe200080f0eff */
[----:B------:R-:W-:Y:S01]  /*1400*/  UIMAD UR21, UR7, 0x14, URZ ;  /* 0x00000014071578a4 */ /* 0x000fe2000f8e023f */
[----:B0-----:R-:W-:-:S02]  /*1410*/  IMAD R49, R57, R10, RZ ;  /* 0x0000000a39317224 */ /* 0x001fc400078e02ff */
[----:B------:R-:W-:-:S09]  /*1420*/  IMAD.SHL.U32 R55, R10, 0x20, RZ ;  /* 0x000000200a377824 */ /* 0x000fd200078e00ff */
.L_x_1:
[C---:B------:R-:W-:Y:S02]  /*1430*/  ISETP.GT.AND P0, PT, R54.reuse, RZ, PT ;  /* 0x000000ff3600720c */ /* 0x040fe40003f04270 */
[----:B------:R-:W-:Y:S01]  /*1440*/  PRMT R93, RZ, 0x7610, R93 ;  /* 0x00007610ff5d7816 */ /* 0x000fe2000000005d */
[----:B------:R-:W-:Y:S01]  /*1450*/  IMAD.U32 R15, RZ, RZ, UR25 ;  /* 0x00000019ff0f7e24 */ /* 0x000fe2000f8e00ff */
[----:B------:R-:W-:Y:S01]  /*1460*/  PRMT R89, RZ, 0x7610, R89 ;  /* 0x00007610ff597816 */ /* 0x000fe20000000059 */
[----:B------:R-:W-:Y:S01]  /*1470*/  IMAD.U32 R17, RZ, RZ, UR33 ;  /* 0x00000021ff117e24 */ /* 0x000fe2000f8e00ff */
[----:B------:R-:W-:-:S07]  /*1480*/  ISETP.GT.AND P1, PT, R54, 0x8, PT ;  /* 0x000000083600780c */ /* 0x000fce0003f24270 */
[----:B------:R-:W2:Y:S01]  /*1490*/  @P0 LDG.E.U16 R93, desc[UR8][R72.64] ;  /* 0x00000008485d0981 */ /* 0x000ea2000c1e1500 */
[----:B------:R-:W-:Y:S01]  /*14a0*/  ISETP.GT.AND P0, PT, R54, 0x10, PT ;  /* 0x000000103600780c */ /* 0x000fe20003f04270 */
[----:B------:R-:W-:Y:S01]  /*14b0*/  IMAD.WIDE R14, R15, 0x2, R72 ;  /* 0x000000020f0e7825 */ /* 0x000fe200078e0248 */
[----:B------:R-:W-:-:S03]  /*14c0*/  PRMT R91, RZ, 0x7610, R91 ;  /* 0x00007610ff5b7816 */ /* 0x000fc6000000005b */
[----:B------:R-:W-:-:S05]  /*14d0*/  IMAD.WIDE R16, R17, 0x2, R72 ;  /* 0x0000000211107825 */ /* 0x000fca00078e0248 */
[----:B------:R-:W3:Y:S01]  /*14e0*/  @P1 LDG.E.U16 R91, desc[UR8][R16.64] ;  /* 0x00000008105b1981 */ /* 0x000ee2000c1e1500 */
[C---:B------:R-:W-:Y:S01]  /*14f0*/  ISETP.GT.AND P1, PT, R54.reuse, 0x18, PT ;  /* 0x000000183600780c */ /* 0x040fe20003f24270 */
[----:B------:R-:W-:Y:S02]  /*1500*/  IMAD.U32 R13, RZ, RZ, UR17 ;  /* 0x00000011ff0d7e24 */ /* 0x000fe4000f8e00ff */
[----:B------:R0:W4:Y:S01]  /*1510*/  @P0 LDG.E.U16 R89, desc[UR8][R14.64] ;  /* 0x000000080e590981 */ /* 0x000122000c1e1500 */
[----:B------:R-:W-:Y:S01]  /*1520*/  PRMT R11, RZ, 0x7610, R11 ;  /* 0x00007610ff0b7816 */ /* 0x000fe2000000000b */
[----:B------:R-:W-:Y:S01]  /*1530*/  IMAD.WIDE R12, R13, 0x2, R72 ;  /* 0x000000020d0c7825 */ /* 0x000fe200078e0248 */
[----:B------:R-:W-:-:S07]  /*1540*/  ISETP.GT.AND P0, PT, R54, 0x2, PT ;  /* 0x000000023600780c */ /* 0x000fce0003f04270 */
[----:B------:R1:W5:Y:S01]  /*1550*/  @P1 LDG.E.U16 R11, desc[UR8][R12.64] ;  /* 0x000000080c0b1981 */ /* 0x000362000c1e1500 */
[C---:B------:R-:W-:Y:S01]  /*1560*/  ISETP.GT.AND P1, PT, R54.reuse, 0x3, PT ;  /* 0x000000033600780c */ /* 0x040fe20003f24270 */
[----:B0-----:R-:W-:Y:S01]  /*1570*/  IMAD.U32 R15, RZ, RZ, UR38 ;  /* 0x00000026ff0f7e24 */ /* 0x001fe2000f8e00ff */
[----:B------:R-:W-:Y:S01]  /*1580*/  PRMT R83, RZ, 0x7610, R83 ;  /* 0x00007610ff537816 */ /* 0x000fe20000000053 */
[----:B------:R-:W-:Y:S01]  /*1590*/  IMAD.U32 R23, RZ, RZ, UR4 ;  /* 0x00000004ff177e24 */ /* 0x000fe2000f8e00ff */
[C---:B------:R-:W-:Y:S01]  /*15a0*/  ISETP.GT.AND P2, PT, R54.reuse, 0x4, PT ;  /* 0x000000043600780c */ /* 0x040fe20003f44270 */
[----:B------:R-:W-:Y:S01]  /*15b0*/  IMAD.WIDE R14, R15, 0x2, R72 ;  /* 0x000000020f0e7825 */ /* 0x000fe200078e0248 */
[C---:B------:R-:W-:Y:S02]  /*15c0*/  ISETP.GT.AND P3, PT, R54.reuse, 0x5, PT ;  /* 0x000000053600780c */ /* 0x040fe40003f64270 */
[C---:B------:R-:W-:Y:S01]  /*15d0*/  ISETP.GT.AND P4, PT, R54.reuse, 0x6, PT ;  /* 0x000000063600780c */ /* 0x040fe20003f84270 */
[----:B------:R-:W-:Y:S01]  /*15e0*/  IMAD.U32 R17, RZ, RZ, UR37 ;  /* 0x00000025ff117e24 */ /* 0x000fe2000f8e00ff */
[----:B------:R-:W-:Y:S01]  /*15f0*/  PRMT R84, RZ, 0x7610, R84 ;  /* 0x00007610ff547816 */ /* 0x000fe20000000054 */
[----:B-1----:R-:W-:Y:S01]  /*1600*/  IMAD.WIDE R12, R23, 0x2, R72 ;  /* 0x00000002170c7825 */ /* 0x002fe200078e0248 */
[----:B------:R-:W-:Y:S01]  /*1610*/  PRMT R82, RZ, 0x7610, R82 ;  /* 0x00007610ff527816 */ /* 0x000fe20000000052 */
[----:B------:R0:W5:Y:S01]  /*1620*/  @P1 LDG.E.U16 R83, desc[UR8][R14.64] ;  /* 0x000000080e531981 */ /* 0x000162000c1e1500 */
[----:B------:R-:W-:Y:S01]  /*1630*/  ISETP.GT.AND P1, PT, R54, 0x9, PT ;  /* 0x000000093600780c */ /* 0x000fe20003f24270 */
[----:B------:R-:W-:Y:S01]  /*1640*/  IMAD.WIDE R16, R17, 0x2, R72 ;  /* 0x0000000211107825 */ /* 0x000fe200078e0248 */
[----:B------:R-:W-:Y:S01]  /*1650*/  PRMT R81, RZ, 0x7610, R81 ;  /* 0x00007610ff517816 */ /* 0x000fe20000000051 */
[----:B------:R-:W5:Y:S01]  /*1660*/  @P0 LDG.E.U16 R84, desc[UR8][R12.64] ;  /* 0x000000080c540981 */ /* 0x000f62000c1e1500 */
[----:B------:R-:W-:Y:S01]  /*1670*/  PRMT R80, RZ, 0x7610, R80 ;  /* 0x00007610ff507816 */ /* 0x000fe20000000050 */
[----:B------:R-:W-:-:S02]  /*1680*/  IMAD.U32 R19, RZ, RZ, UR36 ;  /* 0x00000024ff137e24 */ /* 0x000fc4000f8e00ff */
[----:B------:R-:W-:Y:S02]  /*1690*/  IMAD.U32 R21, RZ, RZ, UR35 ;  /* 0x00000023ff157e24 */ /* 0x000fe4000f8e00ff */
[----:B0-----:R-:W-:Y:S01]  /*16a0*/  IMAD.U32 R15, RZ, RZ, UR32 ;  /* 0x00000020ff0f7e24 */ /* 0x001fe2000f8e00ff */
[C---:B------:R-:W-:Y:S01]  /*16b0*/  ISETP.GT.AND P0, PT, R54.reuse, 0x7, PT ;  /* 0x000000073600780c */ /* 0x040fe20003f04270 */
[----:B------:R-:W-:Y:S01]  /*16c0*/  IMAD.WIDE R18, R19, 0x2, R72 ;  /* 0x0000000213127825 */ /* 0x000fe200078e0248 */
[----:B------:R0:W5:Y:S01]  /*16d0*/  @P2 LDG.E.U16 R82, desc[UR8][R16.64] ;  /* 0x0000000810522981 */ /* 0x000162000c1e1500 */
[----:B------:R-:W-:Y:S02]  /*16e0*/  PRMT R78, RZ, 0x7610, R78 ;  /* 0x00007610ff4e7816 */ /* 0x000fe4000000004e */
[--C-:B------:R-:W-:Y:S01]  /*16f0*/  IMAD.WIDE R20, R21, 0x2, R72.reuse ;  /* 0x0000000215147825 */ /* 0x100fe200078e0248 */
[C---:B------:R-:W-:Y:S01]  /*1700*/  ISETP.GT.AND P2, PT, R54.reuse, 0xa, PT ;  /* 0x0000000a3600780c */ /* 0x040fe20003f44270 */
[----:B------:R1:W5:Y:S02]  /*1710*/  @P3 LDG.E.U16 R81, desc[UR8][R18.64] ;  /* 0x0000000812513981 */ /* 0x000364000c1e1500 */
[----:B------:R-:W-:Y:S01]  /*1720*/  IMAD.WIDE R14, R15, 0x2, R72 ;  /* 0x000000020f0e7825 */ /* 0x000fe200078e0248 */
[C---:B------:R-:W-:Y:S01]  /*1730*/  ISETP.GT.AND P3, PT, R54.reuse, 0xb, PT ;  /* 0x0000000b3600780c */ /* 0x040fe20003f64270 */
[----:B------:R1:W5:Y:S02]  /*1740*/  @P4 LDG.E.U16 R80, desc[UR8][R20.64] ;  /* 0x0000000814504981 */ /* 0x000364000c1e1500 */
[----:B------:R-:W-:Y:S01]  /*1750*/  IMAD.U32 R23, RZ, RZ, UR34 ;  /* 0x00000022ff177e24 */ /* 0x000fe2000f8e00ff */
[C---:B------:R-:W-:Y:S01]  /*1760*/  ISETP.GT.AND P4, PT, R54.reuse, 0xc, PT ;  /* 0x0000000c3600780c */ /* 0x040fe20003f84270 */
[----:B0-----:R-:W-:Y:S01]  /*1770*/  IMAD.U32 R17, RZ, RZ, UR31 ;  /* 0x0000001fff117e24 */ /* 0x001fe2000f8e00ff */
[----:B------:R-:W-:Y:S01]  /*1780*/  PRMT R79, RZ, 0x7610, R79 ;  /* 0x00007610ff4f7816 */ /* 0x000fe2000000004f */
[----:B------:R-:W5:Y:S01]  /*1790*/  @P1 LDG.E.U16 R78, desc[UR8][R14.64] ;  /* 0x000000080e4e1981 */ /* 0x000f62000c1e1500 */
[----:B------:R-:W-:Y:S01]  /*17a0*/  IMAD.WIDE R12, R23, 0x2, R72 ;  /* 0x00000002170c7825 */ /* 0x000fe200078e0248 */
[----:B------:R-:W-:-:S02]  /*17b0*/  ISETP.GT.AND P1, PT, R54, 0xe, PT ;  /* 0x0000000e3600780c */ /* 0x000fc40003f24270 */
[----:B------:R-:W-:Y:S01]  /*17c0*/  PRMT R46, RZ, 0x7610, R46 ;  /* 0x00007610ff2e7816 */ /* 0x000fe2000000002e */
[----:B------:R-:W-:Y:S01]  /*17d0*/  IMAD.WIDE R16, R17, 0x2, R72 ;  /* 0x0000000211107825 */ /* 0x000fe200078e0248 */
[----:B------:R-:W5:Y:S03]  /*17e0*/  @P0 LDG.E.U16 R79, desc[UR8][R12.64] ;  /* 0x000000080c4f0981 */ /* 0x000f66000c1e1500 */
[----:B-1----:R-:W-:Y:S02]  /*17f0*/  IMAD.U32 R19, RZ, RZ, UR30 ;  /* 0x0000001eff137e24 */ /* 0x002fe4000f8e00ff */
[----:B------:R-:W-:Y:S02]  /*1800*/  IMAD.U32 R21, RZ, RZ, UR29 ;  /* 0x0000001dff157e24 */ /* 0x000fe4000f8e00ff */
[----:B------:R-:W-:Y:S01]  /*1810*/  IMAD.U32 R75, RZ, RZ, UR27 ;  /* 0x0000001bff4b7e24 */ /* 0x000fe2000f8e00ff */
[----:B------:R-:W-:Y:S01]  /*1820*/  PRMT R44, RZ, 0x7610, R44 ;  /* 0x00007610ff2c7816 */ /* 0x000fe2000000002c */
[----:B------:R-:W-:Y:S01]  /*1830*/  IMAD.WIDE R18, R19, 0x2, R72 ;  /* 0x0000000213127825 */ /* 0x000fe200078e0248 */
[----:B------:R-:W-:Y:S01]  /*1840*/  PRMT R26, RZ, 0x7610, R26 ;  /* 0x00007610ff1a7816 */ /* 0x000fe2000000001a */
[----:B------:R-:W5:Y:S01]  /*1850*/  @P2 LDG.E.U16 R46, desc[UR8][R16.64] ;  /* 0x00000008102e2981 */ /* 0x000f62000c1e1500 */
[C---:B------:R-:W-:Y:S01]  /*1860*/  ISETP.GT.AND P0, PT, R54.reuse, 0xd, PT ;  /* 0x0000000d3600780c */ /* 0x040fe20003f04270 */
[----:B------:R-:W-:Y:S01]  /*1870*/  IMAD.WIDE R20, R21, 0x2, R72 ;  /* 0x0000000215147825 */ /* 0x000fe200078e0248 */
[----:B------:R-:W-:Y:S01]  /*1880*/  PRMT R10, RZ, 0x7610, R10 ;  /* 0x00007610ff0a7816 */ /* 0x000fe2000000000a */
[----:B------:R0:W5:Y:S01]  /*1890*/  @P3 LDG.E.U16 R44, desc[UR8][R18.64] ;  /* 0x00000008122c3981 */ /* 0x000162000c1e1500 */
[C---:B------:R-:W-:Y:S01]  /*18a0*/  ISETP.GT.AND P2, PT, R54.reuse, 0xf, PT ;  /* 0x0000000f3600780c */ /* 0x040fe20003f44270 */
[----:B------:R-:W-:Y:S01]  /*18b0*/  IMAD.WIDE R74, R75, 0x2, R72 ;  /* 0x000000024b4a7825 */ /* 0x000fe200078e0248 */
[C---:B------:R-:W-:Y:S01]  /*18c0*/  ISETP.GT.AND P3, PT, R54.reuse, 0x11, PT ;  /* 0x000000113600780c */ /* 0x040fe20003f64270 */
[----:B------:R1:W5:Y:S02]  /*18d0*/  @P4 LDG.E.U16 R26, desc[UR8][R20.64] ;  /* 0x00000008141a4981 */ /* 0x000364000c1e1500 */
[----:B------:R-:W-:Y:S01]  /*18e0*/  IMAD.U32 R23, RZ, RZ, UR28 ;  /* 0x0000001cff177e24 */ /* 0x000fe2000f8e00ff */
[C---:B------:R-:W-:Y:S01]  /*18f0*/  ISETP.GT.AND P4, PT, R54.reuse, 0x12, PT ;  /* 0x000000123600780c */ /* 0x040fe20003f84270 */
[----:B------:R-:W-:Y:S01]  /*1900*/  IMAD.U32 R77, RZ, RZ, UR26 ;  /* 0x0000001aff4d7e24 */ /* 0x000fe2000f8e00ff */
[----:B------:R-:W-:Y:S01]  /*1910*/  PRMT R24, RZ, 0x7610, R24 ;  /* 0x00007610ff187816 */ /* 0x000fe20000000018 */
[----:B------:R-:W5:Y:S01]  /*1920*/  @P1 LDG.E.U16 R10, desc[UR8][R74.64] ;  /* 0x000000084a0a1981 */ /* 0x000f62000c1e1500 */
[----:B0-----:R-:W-:Y:S01]  /*1930*/  IMAD.WIDE R18, R23, 0x2, R72 ;  /* 0x0000000217127825 */ /* 0x001fe200078e0248 */
        /* <DEDUP_REMOVED lines=10> */
[----:B------:R0:W5:Y:S01]  /*19e0*/  @P2 LDG.E.U16 R13, desc[UR8][R76.64] ;  /* 0x000000084c0d2981 */ /* 0x000162000c1e1500 */
[----:B------:R-:W-:Y:S01]  /*19f0*/  ISETP.GT.AND P0, PT, R54, 0x13, PT ;  /* 0x000000133600780c */ /* 0x000fe20003f04270 */
[----:B------:R-:W-:Y:S01]  /*1a00*/  IMAD.WIDE R16, R17, 0x2, R72 ;  /* 0x0000000211107825 */ /* 0x000fe200078e0248 */
[----:B------:R-:W-:Y:S01]  /*1a10*/  PRMT R14, RZ, 0x7610, R14 ;  /* 0x00007610ff0e7816 */ /* 0x000fe2000000000e */
[----:B------:R-:W5:Y:S02]  /*1a20*/  @P3 LDG.E.U16 R15, desc[UR8][R86.64] ;  /* 0x00000008560f3981 */ /* 0x000f64000c1e1500 */
[----:B------:R-:W-:-:S02]  /*1a30*/  IMAD.U32 R21, RZ, RZ, UR22 ;  /* 0x00000016ff157e24 */ /* 0x000fc4000f8e00ff */
[--C-:B0-----:R-:W-:Y:S01]  /*1a40*/  IMAD.WIDE R76, R23, 0x2, R72.reuse ;  /* 0x00000002174c7825 */ /* 0x101fe200078e0248 */
[----:B------:R0:W5:Y:S01]  /*1a50*/  @P4 LDG.E.U16 R12, desc[UR8][R16.64] ;  /* 0x00000008100c4981 */ /* 0x000162000c1e1500 */
[C---:B------:R-:W-:Y:S02]  /*1a60*/  ISETP.GT.AND P2, PT, R54.reuse, 0x15, PT ;  /* 0x000000153600780c */ /* 0x040fe40003f44270 */
[C---:B------:R-:W-:Y:S01]  /*1a70*/  ISETP.GT.AND P3, PT, R54.reuse, 0x16, PT ;  /* 0x000000163600780c */ /* 0x040fe20003f64270 */
[----:B------:R-:W-:Y:S01]  /*1a80*/  IMAD.U32 R25, RZ, RZ, UR20 ;  /* 0x00000014ff197e24 */ /* 0x000fe2000f8e00ff */
[----:B------:R1:W5:Y:S01]  /*1a90*/  @P1 LDG.E.U16 R14, desc[UR8][R76.64] ;  /* 0x000000084c0e1981 */ /* 0x000362000c1e1500 */
[----:B------:R-:W-:Y:S01]  /*1aa0*/  IMAD.WIDE R74, R21, 0x2, R72 ;  /* 0x00000002154a7825 */ /* 0x000fe200078e0248 */
[----:B------:R-:W-:Y:S02]  /*1ab0*/  ISETP.GT.AND P1, PT, R54, 0x19, PT ;  /* 0x000000193600780c */ /* 0x000fe40003f24270 */
[----:B0-----:R-:W-:Y:S01]  /*1ac0*/  PRMT R17, RZ, 0x7610, R17 ;  /* 0x00007610ff117816 */ /* 0x001fe20000000011 */
[----:B------:R-:W-:-:S02]  /*1ad0*/  IMAD.U32 R23, RZ, RZ, UR18 ;  /* 0x00000012ff177e24 */ /* 0x000fc4000f8e00ff */
[----:B------:R-:W-:Y:S02]  /*1ae0*/  IMAD.U32 R27, RZ, RZ, UR19 ;  /* 0x00000013ff1b7e24 */ /* 0x000fe4000f8e00ff */
[----:B------:R-:W-:Y:S01]  /*1af0*/  IMAD.WIDE R86, R25, 0x2, R72 ;  /* 0x0000000219567825 */ /* 0x000fe200078e0248 */
[----:B------:R-:W-:Y:S01]  /*1b00*/  PRMT R19, RZ, 0x7610, R19 ;  /* 0x00007610ff137816 */ /* 0x000fe20000000013 */
[----:B------:R0:W5:Y:S02]  /*1b10*/  @P0 LDG.E.U16 R17, desc[UR8][R74.64] ;  /* 0x000000084a110981 */ /* 0x000164000c1e1500 */
[----:B------:R-:W-:Y:S01]  /*1b20*/  IMAD.U32 R25, RZ, RZ, UR16 ;  /* 0x00000010ff197e24 */ /* 0x000fe2000f8e00ff */
[----:B------:R-:W-:Y:S01]  /*1b30*/  PRMT R16, RZ, 0x7610, R16 ;  /* 0x00007610ff107816 */ /* 0x000fe20000000010 */
[----:B-1----:R-:W-:Y:S01]  /*1b40*/  IMAD.WIDE R76, R23, 0x2, R72 ;  /* 0x00000002174c7825 */ /* 0x002fe200078e0248 */
[----:B------:R-:W-:Y:S01]  /*1b50*/  ISETP.GT.AND P0, PT, R54, 0x17, PT ;  /* 0x000000173600780c */ /* 0x000fe20003f04270 */
[----:B------:R-:W5:Y:S01]  /*1b60*/  @P2 LDG.E.U16 R19, desc[UR8][R86.64] ;  /* 0x0000000856132981 */ /* 0x000f62000c1e1500 */
[----:B------:R-:W-:Y:S01]  /*1b70*/  PRMT R23, RZ, 0x7610, R23 ;  /* 0x00007610ff177816 */ /* 0x000fe20000000017 */
[----:B------:R-:W-:-:S04]  /*1b80*/  IMAD.WIDE R20, R27, 0x2, R72 ;  /* 0x000000021b147825 */ /* 0x000fc800078e0248 */
[----:B0-----:R-:W-:Y:S01]  /*1b90*/  IMAD.WIDE R74, R25, 0x2, R72 ;  /* 0x00000002194a7825 */ /* 0x001fe200078e0248 */
[----:B------:R0:W5:Y:S01]  /*1ba0*/  @P3 LDG.E.U16 R16, desc[UR8][R20.64] ;  /* 0x0000000814103981 */ /* 0x000162000c1e1500 */
[----:B------:R-:W-:Y:S02]  /*1bb0*/  ISETP.GT.AND P2, PT, R54, 0x1a, PT ;  /* 0x0000001a3600780c */ /* 0x000fe40003f44270 */
[----:B------:R-:W-:Y:S01]  /*1bc0*/  IMAD.U32 R45, RZ, RZ, UR14 ;  /* 0x0000000eff2d7e24 */ /* 0x000fe2000f8e00ff */
[----:B------:R1:W5:Y:S01]  /*1bd0*/  @P1 LDG.E.U16 R23, desc[UR8][R74.64] ;  /* 0x000000084a171981 */ /* 0x000362000c1e1500 */
[----:B------:R-:W-:Y:S01]  /*1be0*/  IMAD.U32 R27, RZ, RZ, UR15 ;  /* 0x0000000fff1b7e24 */ /* 0x000fe2000f8e00ff */
[----:B0-----:R-:W-:Y:S01]  /*1bf0*/  PRMT R21, RZ, 0x7610, R21 ;  /* 0x00007610ff157816 */ /* 0x001fe20000000015 */
[----:B-1----:R-:W-:Y:S01]  /*1c00*/  IMAD.WIDE R74, R45, 0x2, R72 ;  /* 0x000000022d4a7825 */ /* 0x002fe200078e0248 */
[----:B------:R-:W-:-:S04]  /*1c10*/  PRMT R18, RZ, 0x7610, R18 ;  /* 0x00007610ff127816 */ /* 0x000fc80000000012 */
[----:B------:R0:W5:Y:S01]  /*1c20*/  @P0 LDG.E.U16 R21, desc[UR8][R76.64] ;  /* 0x000000084c150981 */ /* 0x000162000c1e1500 */
[----:B------:R-:W-:Y:S01]  /*1c30*/  IMAD.U32 R45, RZ, RZ, UR12 ;  /* 0x0000000cff2d7e24 */ /* 0x000fe2000f8e00ff */
[C---:B------:R-:W-:Y:S01]  /*1c40*/  ISETP.GT.AND P1, PT, R54.reuse, 0x1d, PT ;  /* 0x0000001d3600780c */ /* 0x040fe20003f24270 */
[----:B------:R-:W-:Y:S01]  /*1c50*/  IMAD.WIDE R86, R27, 0x2, R72 ;  /* 0x000000021b567825 */ /* 0x000fe200078e0248 */
[----:B------:R-:W-:-:S03]  /*1c60*/  ISETP.GT.AND P0, PT, R54, 0x1c, PT ;  /* 0x0000001c3600780c */ /* 0x000fc60003f04270 */
[----:B------:R-:W-:Y:S01]  /*1c70*/  IMAD.U32 R27, RZ, RZ, UR13 ;  /* 0x0000000dff1b7e24 */ /* 0x000fe2000f8e00ff */
[----:B------:R-:W-:Y:S01]  /*1c80*/  ISETP.GT.AND P3, PT, R54, 0x1b, PT ;  /* 0x0000001b3600780c */ /* 0x000fe20003f64270 */
[----:B0-----:R-:W-:Y:S01]  /*1c90*/  IMAD.WIDE R76, R45, 0x2, R72 ;  /* 0x000000022d4c7825 */ /* 0x001fe200078e0248 */
[----:B------:R0:W5:Y:S01]  /*1ca0*/  @P2 LDG.E.U16 R18, desc[UR8][R86.64] ;  /* 0x0000000856122981 */ /* 0x000162000c1e1500 */
[----:B------:R-:W1:Y:S01]  /*1cb0*/  LDC R45, c[0x0][0x238] ;  /* 0x00008e00ff2d7b82 */ /* 0x000e620000000800 */
[----:B------:R-:W-:Y:S01]  /*1cc0*/  PRMT R20, RZ, 0x7610, R20 ;  /* 0x00007610ff147816 */ /* 0x000fe20000000014 */
[----:B------:R-:W-:Y:S01]  /*1cd0*/  IMAD.U32 R47, RZ, RZ, UR11 ;  /* 0x0000000bff2f7e24 */ /* 0x000fe2000f8e00ff */
[----:B------:R-:W-:Y:S01]  /*1ce0*/  PRMT R25, RZ, 0x7610, R25 ;  /* 0x00007610ff197816 */ /* 0x000fe20000000019 */
[----:B0-----:R-:W-:Y:S01]  /*1cf0*/  IMAD.WIDE R86, R27, 0x2, R72 ;  /* 0x000000021b567825 */ /* 0x001fe200078e0248 */
[----:B------:R-:W-:-:S05]  /*1d00*/  PRMT R27, RZ, 0x7610, R27 ;  /* 0x00007610ff1b7816 */ /* 0x000fca000000001b */
[----:B------:R0:W5:Y:S01]  /*1d10*/  @P3 LDG.E.U16 R25, desc[UR8][R74.64] ;  /* 0x000000084a193981 */ /* 0x000162000c1e1500 */
[----:B------:R-:W-:-:S03]  /*1d20*/  ISETP.GT.AND P2, PT, R54, 0x1f, PT ;  /* 0x0000001f3600780c */ /* 0x000fc60003f44270 */
[----:B------:R-:W5:Y:S04]  /*1d30*/  @P0 LDG.E.U16 R20, desc[UR8][R86.64] ;  /* 0x0000000856140981 */ /* 0x000f68000c1e1500 */
[----:B------:R0:W5:Y:S01]  /*1d40*/  @P1 LDG.E.U16 R27, desc[UR8][R76.64] ;  /* 0x000000084c1b1981 */ /* 0x000162000c1e1500 */
[C---:B------:R-:W-:Y:S02]  /*1d50*/  ISETP.GT.AND P0, PT, R54.reuse, 0x1e, PT ;  /* 0x0000001e3600780c */ /* 0x040fe40003f04270 */
[----:B------:R-:W-:Y:S02]  /*1d60*/  ISETP.GT.AND P1, PT, R54, 0x1, PT ;  /* 0x000000013600780c */ /* 0x000fe40003f24270 */
[----:B0-----:R-:W-:Y:S01]  /*1d70*/  PRMT R75, RZ, 0x7610, R75 ;  /* 0x00007610ff4b7816 */ /* 0x001fe2000000004b */
[----:B------:R-:W-:-:S04]  /*1d80*/  IMAD.WIDE R76, R47, 0x2, R72 ;  /* 0x000000022f4c7825 */ /* 0x000fc800078e0248 */
[----:B------:R-:W-:-:S04]  /*1d90*/  IMAD.U32 R47, RZ, RZ, UR10 ;  /* 0x0000000aff2f7e24 */ /* 0x000fc8000f8e00ff */
[----:B------:R-:W-:Y:S01]  /*1da0*/  IMAD.WIDE R86, R47, 0x2, R72 ;  /* 0x000000022f567825 */ /* 0x000fe200078e0248 */
[----:B------:R-:W-:Y:S02]  /*1db0*/  PRMT R22, RZ, 0x7610, R22 ;  /* 0x00007610ff167816 */ /* 0x000fe40000000016 */
[----:B------:R-:W-:Y:S02]  /*1dc0*/  PRMT R85, RZ, 0x7610, R85 ;  /* 0x00007610ff557816 */ /* 0x000fe40000000055 */
[----:B------:R1:W5:Y:S04]  /*1dd0*/  @P2 LDG.E.U16 R75, desc[UR8][R86.64] ;  /* 0x00000008564b2981 */ /* 0x000368000c1e1500 */
[----:B------:R0:W5:Y:S01]  /*1de0*/  @P0 LDG.E.U16 R22, desc[UR8][R76.64] ;  /* 0x000000084c160981 */ /* 0x000162000c1e1500 */
[----:B-1----:R-:W-:-:S05]  /*1df0*/  IMAD.WIDE R86, R45, 0x2, R72 ;  /* 0x000000022d567825 */ /* 0x002fca00078e0248 */
[----:B------:R1:W5:Y:S01]  /*1e00*/  @P1 LDG.E.U16 R85, desc[UR8][R86.64] ;  /* 0x0000000856551981 */ /* 0x000362000c1e1500 */
[----:B------:R-:W-:Y:S01]  /*1e10*/  BAR.SYNC.DEFER_BLOCKING 0x0 ;  /* 0x0000000000007b1d */ /* 0x000fe20000010000 */
[----:B------:R-:W-:Y:S02]  /*1e20*/  ISETP.GE.AND P0, PT, R57, R54, PT ;  /* 0x000000363900720c */ /* 0x000fe40003f06270 */
[----:B0-----:R-:W-:Y:S01]  /*1e30*/  PRMT R77, RZ, 0x7610, R77 ;  /* 0x00007610ff4d7816 */ /* 0x001fe2000000004d */
[----:B-1----:R-:W-:Y:S01]  /*1e40*/  IMAD.WIDE R86, R49, 0x2, R50 ;  /* 0x0000000231567825 */ /* 0x002fe200078e0232 */
[----:B------:R-:W-:Y:S02]  /*1e50*/  PRMT R74, RZ, 0x7610, R74 ;  /* 0x00007610ff4a7816 */ /* 0x000fe4000000004a */
[----:B------:R-:W-:Y:S02]  /*1e60*/  PRMT R76, RZ, 0x7610, R76 ;  /* 0x00007610ff4c7816 */ /* 0x000fe4000000004c */
[----:B------:R-:W-:-:S05]  /*1e70*/  PRMT R45, RZ, 0x7610, R45 ;  /* 0x00007610ff2d7816 */ /* 0x000fca000000002d */
[----:B------:R0:W5:Y:S02]  /*1e80*/  @!P0 LDG.E.U16 R77, desc[UR8][R86.64] ;  /* 0x00000008564d8981 */ /* 0x000164000c1e1500 */
[----:B0-----:R-:W-:-:S05]  /*1e90*/  IMAD.WIDE R86, R49, 0x2, R52 ;  /* 0x0000000231567825 */ /* 0x001fca00078e0234 */
[----:B------:R0:W5:Y:S02]  /*1ea0*/  @!P0 LDG.E.U16 R74, desc[UR8][R86.64] ;  /* 0x00000008564a8981 */ /* 0x000164000c1e1500 */
[----:B0-----:R-:W-:-:S05]  /*1eb0*/  IMAD.WIDE R86, R49, 0x2, R62 ;  /* 0x0000000231567825 */ /* 0x001fca00078e023e */
[----:B------:R0:W5:Y:S01]  /*1ec0*/  @!P0 LDG.E.U16 R76, desc[UR8][R86.64] ;  /* 0x00000008564c8981 */ /* 0x000162000c1e1500 */
[----:B------:R-:W-:Y:S01]  /*1ed0*/  PRMT R47, RZ, 0x7610, R47 ;  /* 0x00007610ff2f7816 */ /* 0x000fe2000000002f */
[C---:B0-----:R-:W-:Y:S02]  /*1ee0*/  IMAD.WIDE R86, R49.reuse, 0x2, R64 ;  /* 0x0000000231567825 */ /* 0x041fe400078e0240 */
[----:B--2---:R0:W-:Y:S04]  /*1ef0*/  STS.U16 [R56+UR5], R93 ;  /* 0x0000005d38007988 */ /* 0x0041e80008000405 */
[----:B------:R1:W2:Y:S04]  /*1f00*/  @!P0 LDG.E.U16 R45, desc[UR8][R86.64] ;  /* 0x00000008562d8981 */ /* 0x0002a8000c1e1500 */
[----:B----4-:R4:W-:Y:S01]  /*1f10*/  STS.U16 [R56+UR5+0x800], R89 ;  /* 0x0008005938007988 */ /* 0x0109e20008000405 */
[----:B0-----:R-:W-:Y:S01]  /*1f20*/  IMAD.WIDE R92, R49, 0x2, R66 ;  /* 0x00000002315c7825 */ /* 0x001fe200078e0242 */
[----:B-1----:R-:W-:-:S04]  /*1f30*/  PRMT R86, RZ, 0x7610, R86 ;  /* 0x00007610ff567816 */ /* 0x002fc80000000056 */
[----:B------:R0:W2:Y:S01]  /*1f40*/  @!P0 LDG.E.U16 R47, desc[UR8][R92.64] ;  /* 0x000000085c2f8981 */ /* 0x0000a2000c1e1500 */
[C---:B----4-:R-:W-:Y:S01]  /*1f50*/  IMAD.WIDE R88, R49.reuse, 0x2, R70 ;  /* 0x0000000231587825 */ /* 0x050fe200078e0246 */
[----:B------:R-:W-:Y:S02]  /*1f60*/  PRMT R87, RZ, 0x7610, R87 ;  /* 0x00007610ff577816 */ /* 0x000fe40000000057 */
[----:B---3--:R1:W-:Y:S04]  /*1f70*/  STS.U16 [R56+UR5+0x400], R91 ;  /* 0x0004005b38007988 */ /* 0x0083e80008000405 */
[----:B------:R3:W4:Y:S01]  /*1f80*/  @!P0 LDG.E.U16 R86, desc[UR8][R88.64] ;  /* 0x0000000858568981 */ /* 0x000722000c1e1500 */
[----:B0-----:R-:W-:Y:S01]  /*1f90*/  IMAD.WIDE R92, R49, 0x2, R68 ;  /* 0x00000002315c7825 */ /* 0x001fe200078e0244 */
[----:B-1----:R-:W-:-:S04]  /*1fa0*/  PRMT R91, RZ, 0x7610, R91 ;  /* 0x00007610ff5b7816 */ /* 0x002fc8000000005b */
[----:B------:R-:W4:Y:S01]  /*1fb0*/  @!P0 LDG.E.U16 R87, desc[UR8][R92.64] ;  /* 0x000000085c578981 */ /* 0x000f22000c1e1500 */
[----:B---3--:R-:W-:Y:S02]  /*1fc0*/  IMAD.MOV.U32 R88, RZ, RZ, R8 ;  /* 0x000000ffff587224 */ /* 0x008fe400078e0008 */
[----:B------:R-:W-:Y:S02]  /*1fd0*/  IMAD.MOV.U32 R89, RZ, RZ, R9 ;  /* 0x000000ffff597224 */ /* 0x000fe400078e0009 */
[----:B------:R-:W-:-:S05]  /*1fe0*/  IMAD.WIDE R8, R49, 0x2, R88 ;  /* 0x0000000231087825 */ /* 0x000fca00078e0258 */
[----:B------:R-:W3:Y:S04]  /*1ff0*/  @!P0 LDG.E.U16 R91, desc[UR8][R8.64] ;  /* 0x00000008085b8981 */ /* 0x000ee8000c1e1500 */
[----:B-----5:R-:W-:Y:S04]  /*2000*/  STS.U16 [R56+UR5+0xc00], R11 ;  /* 0x000c000b38007988 */ /* 0x020fe80008000405 */
[----:B------:R-:W-:Y:S04]  /*2010*/  STS.U16 [R60+UR5+0x480], R78 ;  /* 0x0004804e3c007988 */ /* 0x000fe80008000405 */
        /* <DEDUP_REMOVED lines=28> */
[----:B--2---:R-:W-:Y:S04]  /*21e0*/  STS.U16 [R56+UR5+0x1200], R47 ;  /* 0x0012002f38007988 */ /* 0x004fe80008000405 */
[----:B------:R-:W-:Y:S04]  /*21f0*/  STS.U16 [R60+UR5+0x1080], R74 ;  /* 0x0010804a3c007988 */ /* 0x000fe80008000405 */
[----:B----4-:R-:W-:Y:S04]  /*2200*/  STS.U16 [R60+UR5+0x1280], R87 ;  /* 0x001280573c007988 */ /* 0x010fe80008000405 */
[----:B------:R-:W-:Y:S04]  /*2210*/  STS.U16 [R59+UR5+0x1100], R76 ;  /* 0x0011004c3b007988 */ /* 0x000fe80008000405 */
[----:B------:R-:W-:Y:S04]  /*2220*/  STS.U16 [R59+UR5+0x1300], R86 ;  /* 0x001300563b007988 */ /* 0x000fe80008000405 */
[----:B------:R-:W-:Y:S04]  /*2230*/  STS.U16 [R58+UR5+0x1180], R45 ;  /* 0x0011802d3a007988 */ /* 0x000fe80008000405 */
[----:B---3--:R-:W-:Y:S01]  /*2240*/  STS.U16 [R58+UR5+0x1380], R91 ;  /* 0x0013805b3a007988 */ /* 0x008fe20008000405 */
[----:B------:R-:W-:Y:S06]  /*2250*/  BAR.SYNC.DEFER_BLOCKING 0x0 ;  /* 0x0000000000007b1d */ /* 0x000fec0000010000 */
[----:B------:R-:W-:Y:S04]  /*2260*/  LDSM.16.MT88.4 R44, [R4+UR5] ;  /* 0x00000005042c783b */ /* 0x000fe80008004200 */
[----:B------:R-:W0:Y:S04]  /*2270*/  LDSM.16.M88.4 R8, [R3+UR5+0x1000] ;  /* 0x001000050308783b */ /* 0x000e280008000200 */
[----:B------:R-:W1:Y:S04]  /*2280*/  LDSM.16.M88.4 R24, [R3+UR5+0x1200] ;  /* 0x001200050318783b */ /* 0x000e680008000200 */
[----:B------:R-:W2:Y:S04]  /*2290*/  LDSM.16.MT88.4 R20, [R61+UR5] ;  /* 0x000000053d14783b */ /* 0x000ea80008004200 */
[----:B------:R-:W3:Y:S04]  /*22a0*/  LDSM.16.MT88.4 R16, [R4+UR5+0x800] ;  /* 0x000800050410783b */ /* 0x000ee80008004200 */
[----:B------:R-:W4:Y:S01]  /*22b0*/  LDSM.16.MT88.4 R12, [R61+UR5+0x800] ;  /* 0x000800053d0c783b */ /* 0x000f220008004200 */
[----:B------:R-:W-:-:S06]  /*22c0*/  UIADD3 UR6, UR6, -0x1, URZ ;  /* 0xffffffff06067890 */ /* 0x000fcc000fffe03f */
[----:B------:R-:W-:Y:S01]  /*22d0*/  ISETP.NE.U32.AND P0, PT, RZ, UR6, PT ;  /* 0x00000006ff007c0c */ /* 0x000fe2000bf05070 */
[C---:B0-----:R-:W-:Y:S06]  /*22e0*/  HMMA.16816.F32 R40, R44.reuse, R8, R40 ;  /* 0x000000082c28723c */ /* 0x041fec0000001828 */
[----:B-1----:R-:W-:Y:S06]  /*22f0*/  HMMA.16816.F32 R36, R44, R24, R36 ;  /* 0x000000182c24723c */ /* 0x002fec0000001824 */
[C---:B--2---:R-:W-:Y:S06]  /*2300*/  HMMA.16816.F32 R32, R20.reuse, R8, R32 ;  /* 0x000000081420723c */ /* 0x044fec0000001820 */
[----:B------:R-:W-:Y:S01]  /*2310*/  HMMA.16816.F32 R28, R20, R24, R28 ;  /* 0x00000018141c723c */ /* 0x000fe2000000181c */
[----:B------:R-:W-:-:S05]  /*2320*/  IMAD.WIDE R8, R55, 0x2, R88 ;  /* 0x0000000237087825 */ /* 0x000fca00078e0258 */
[----:B---3--:R-:W-:Y:S01]  /*2330*/  HMMA.16816.F32 R40, R16, R10, R40 ;  /* 0x0000000a1028723c */ /* 0x008fe20000001828 */
[----:B------:R-:W-:Y:S02]  /*2340*/  IMAD.U32 R21, RZ, RZ, UR39 ;  /* 0x00000027ff157e24 */ /* 0x000fe4000f8e00ff */
[----:B------:R-:W-:-:S03]  /*2350*/  IMAD.WIDE R70, R55, 0x2, R70 ;  /* 0x0000000237467825 */ /* 0x000fc600078e0246 */
[----:B------:R-:W-:Y:S01]  /*2360*/  HMMA.16816.F32 R36, R16, R26, R36 ;  /* 0x0000001a1024723c */ /* 0x000fe20000001824 */
[----:B------:R-:W-:-:S05]  /*2370*/  IMAD.WIDE R72, R21, 0x2, R72 ;  /* 0x0000000215487825 */ /* 0x000fca00078e0248 */
[----:B----4-:R-:W-:Y:S01]  /*2380*/  HMMA.16816.F32 R32, R12, R10, R32 ;  /* 0x0000000a0c20723c */ /* 0x010fe20000001820 */
[----:B------:R-:W-:-:S05]  /*2390*/  IMAD.WIDE R68, R55, 0x2, R68 ;  /* 0x0000000237447825 */ /* 0x000fca00078e0244 */
[----:B------:R-:W-:Y:S01]  /*23a0*/  HMMA.16816.F32 R28, R12, R26, R28 ;  /* 0x0000001a0c1c723c */ /* 0x000fe2000000181c */
[----:B------:R-:W-:-:S04]  /*23b0*/  IMAD.WIDE R66, R55, 0x2, R66 ;  /* 0x0000000237427825 */ /* 0x000fc800078e0242 */
[----:B------:R-:W-:-:S04]  /*23c0*/  IMAD.WIDE R64, R55, 0x2, R64 ;  /* 0x0000000237407825 */ /* 0x000fc800078e0240 */
[----:B------:R-:W-:-:S04]  /*23d0*/  IMAD.WIDE R62, R55, 0x2, R62 ;  /* 0x00000002373e7825 */ /* 0x000fc800078e023e */
[----:B------:R-:W-:-:S04]  /*23e0*/  IMAD.WIDE R52, R55, 0x2, R52 ;  /* 0x0000000237347825 */ /* 0x000fc800078e0234 */
[----:B------:R-:W-:-:S04]  /*23f0*/  IMAD.WIDE R50, R55, 0x2, R50 ;  /* 0x0000000237327825 */ /* 0x000fc800078e0232 */
[----:B------:R-:W-:Y:S01]  /*2400*/  VIADD R54, R54, 0xffffffe0 ;  /* 0xffffffe036367836 */ /* 0x000fe20000000000 */
[----:B------:R-:W-:Y:S06]  /*2410*/  @P0 BRA `(.L_x_1) ;  /* 0xfffffff000040947 */ /* 0x000fec000383ffff */
[----:B------:R-:W-:Y:S02]  /*2420*/  F2FP.F16.F32.PACK_AB R31, R31, R30 ;  /* 0x0000001e1f1f723e */ /* 0x000fe400000000ff */
[----:B------:R-:W-:Y:S02]  /*2430*/  F2FP.F16.F32.PACK_AB R35, R35, R34 ;  /* 0x000000222323723e */ /* 0x000fe400000000ff */
[----:B------:R-:W-:Y:S02]  /*2440*/  F2FP.F16.F32.PACK_AB R30, R29, R28 ;  /* 0x0000001c1d1e723e */ /* 0x000fe400000000ff */
[----:B------:R-:W-:Y:S02]  /*2450*/  F2FP.F16.F32.PACK_AB R34, R33, R32 ;  /* 0x000000202122723e */ /* 0x000fe400000000ff */
[----:B------:R-:W-:Y:S02]  /*2460*/  F2FP.F16.F32.PACK_AB R29, R39, R38 ;  /* 0x00000026271d723e */ /* 0x000fe400000000ff */
[----:B------:R-:W-:-:S02]  /*2470*/  F2FP.F16.F32.PACK_AB R28, R37, R36 ;  /* 0x00000024251c723e */ /* 0x000fc400000000ff */
[----:B------:R-:W-:Y:S02]  /*2480*/  F2FP.F16.F32.PACK_AB R33, R43, R42 ;  /* 0x0000002a2b21723e */ /* 0x000fe400000000ff */
[----:B------:R-:W-:-:S07]  /*2490*/  F2FP.F16.F32.PACK_AB R32, R41, R40 ;  /* 0x000000282920723e */ /* 0x000fce00000000ff */
.L_x_0:
[----:B------:R-:W0:Y:S01]  /*24a0*/  S2R R5, SR_TID.X ;  /* 0x0000000000057919 */ /* 0x000e220000002100 */
[----:B------:R-:W1:Y:S01]  /*24b0*/  S2UR UR5, SR_CgaCtaId ;  /* 0x00000000000579c3 */ /* 0x000e620000008800 */
[----:B------:R-:W-:Y:S01]  /*24c0*/  UMOV UR4, 0x400 ;  /* 0x0000040000047882 */ /* 0x000fe20000000000 */
[----:B------:R-:W-:Y:S01]  /*24d0*/  ULDC.64 UR6, c[0x0][0x228] ;  /* 0x00008a0000067ab9 */ /* 0x000fe20000000a00 */
[----:B------:R-:W-:Y:S01]  /*24e0*/  VIADD R7, R0, 0x3 ;  /* 0x0000000300077836 */ /* 0x000fe20000000000 */
[----:B------:R-:W-:Y:S01]  /*24f0*/  ISETP.GE.AND P0, PT, R2, UR6, PT ;  /* 0x0000000602007c0c */ /* 0x000fe2000bf06270 */
[----:B------:R-:W-:Y:S01]  /*2500*/  ULDC UR6, c[0x0][0x248] ;  /* 0x0000920000067ab9 */ /* 0x000fe20000000800 */
[C---:B------:R-:W-:Y:S02]  /*2510*/  VIADD R6, R0.reuse, 0x4 ;  /* 0x0000000400067836 */ /* 0x040fe40000000000 */
[C---:B------:R-:W-:Y:S01]  /*2520*/  ISETP.LT.AND P5, PT, R0.reuse, UR7, !P0 ;  /* 0x0000000700007c0c */ /* 0x040fe2000c7a1270 */
[C---:B------:R-:W-:Y:S01]  /*2530*/  VIADD R13, R0.reuse, 0x5 ;  /* 0x00000005000d7836 */ /* 0x040fe20000000000 */
[----:B------:R-:W-:Y:S01]  /*2540*/  BAR.SYNC.DEFER_BLOCKING 0x0 ;  /* 0x0000000000007b1d */ /* 0x000fe20000010000 */
[----:B------:R-:W-:Y:S01]  /*2550*/  ISETP.LT.AND P2, PT, R7, UR7, !P0 ;  /* 0x0000000707007c0c */ /* 0x000fe2000c741270 */
[C---:B------:R-:W-:Y:S01]  /*2560*/  VIADD R14, R0.reuse, 0x6 ;  /* 0x00000006000e7836 */ /* 0x040fe20000000000 */
[----:B-1----:R-:W-:Y:S01]  /*2570*/  ULEA UR4, UR5, UR4, 0x18 ;  /* 0x0000000405047291 */ /* 0x002fe2000f8ec03f */
[C---:B0-----:R-:W-:Y:S01]  /*2580*/  IMAD.SHL.U32 R3, R5.reuse, 0x10, RZ ;  /* 0x0000001005037824 */ /* 0x041fe200078e00ff */
[C---:B------:R-:W-:Y:S01]  /*2590*/  LOP3.LUT R16, R5.reuse, 0x20, RZ, 0xc0, !PT ;  /* 0x0000002005107812 */ /* 0x040fe200078ec0ff */
[C---:B------:R-:W-:Y:S01]  /*25a0*/  IMAD.SHL.U32 R4, R5.reuse, 0x20, RZ ;  /* 0x0000002005047824 */ /* 0x040fe200078e00ff */
[----:B------:R-:W-:Y:S01]  /*25b0*/  LOP3.LUT R19, R5, 0x3f, RZ, 0xc0, !PT ;  /* 0x0000003f05137812 */ /* 0x000fe200078ec0ff */
[----:B------:R-:W-:Y:S01]  /*25c0*/  IMAD R5, R0, UR6, RZ ;  /* 0x0000000600057c24 */ /* 0x000fe2000f8e02ff */
[----:B------:R-:W-:-:S02]  /*25d0*/  LOP3.LUT R3, R3, 0xf0, RZ, 0xc0, !PT ;  /* 0x000000f003037812 */ /* 0x000fc400078ec0ff */
[----:B------:R-:W-:Y:S01]  /*25e0*/  LOP3.LUT R4, R4, 0x200, RZ, 0xc0, !PT ;  /* 0x0000020004047812 */ /* 0x000fe200078ec0ff */
[----:B------:R-:W-:Y:S01]  /*25f0*/  VIADD R7, R5, UR6 ;  /* 0x0000000605077c36 */ /* 0x000fe20008000000 */
[----:B------:R-:W-:Y:S02]  /*2600*/  LEA R19, R19, UR4, 0x4 ;  /* 0x0000000413137c11 */ /* 0x000fe4000f8e20ff */
[----:B------:R-:W-:Y:S01]  /*2610*/  IADD3 R3, R4, UR4, R3 ;  /* 0x0000000404037c10 */ /* 0x000fe2000fffe003 */
[----:B------:R-:W-:Y:S01]  /*2620*/  ULDC UR4, c[0x0][0x244] ;  /* 0x0000910000047ab9 */ /* 0x000fe20000000800 */
[----:B------:R-:W-:Y:S02]  /*2630*/  VIADD R15, R7, UR6 ;  /* 0x00000006070f7c36 */ /* 0x000fe40008000000 */
[----:B------:R-:W-:Y:S01]  /*2640*/  IMAD R4, R2, UR4, RZ ;  /* 0x0000000402047c24 */ /* 0x000fe2000f8e02ff */
[----:B------:R-:W-:Y:S01]  /*2650*/  ULDC.64 UR4, c[0x0][0x220] ;  /* 0x0000880000047ab9 */ /* 0x000fe20000000a00 */
[----:B------:R-:W-:-:S02]  /*2660*/  IMAD R16, R16, 0x8, R3 ;  /* 0x0000000810107824 */ /* 0x000fc400078e0203 */
[C---:B------:R-:W-:Y:S02]  /*2670*/  VIADD R3, R0.reuse, 0x1 ;  /* 0x0000000100037836 */ /* 0x040fe40000000000 */
[----:B------:R-:W-:Y:S01]  /*2680*/  VIADD R2, R0, 0x2 ;  /* 0x0000000200027836 */ /* 0x000fe20000000000 */
[----:B------:R-:W-:Y:S01]  /*2690*/  STSM.16.M88.4 [R16], R32 ;  /* 0x0000002010007844 */ /* 0x000fe20000000200 */
[----:B------:R-:W-:Y:S01]  /*26a0*/  BAR.SYNC.DEFER_BLOCKING 0x0 ;  /* 0x0000000000007b1d */ /* 0x000fe20000010000 */
[----:B------:R-:W-:Y:S02]  /*26b0*/  ISETP.LT.AND P4, PT, R3, UR7, !P0 ;  /* 0x0000000703007c0c */ /* 0x000fe4000c781270 */
[----:B------:R-:W-:Y:S02]  /*26c0*/  LEA R3, P1, R4, UR4, 0x1 ;  /* 0x0000000404037c11 */ /* 0x000fe4000f8208ff */
[----:B------:R-:W-:Y:S02]  /*26d0*/  ISETP.LT.AND P3, PT, R2, UR7, !P0 ;  /* 0x0000000702007c0c */ /* 0x000fe4000c761270 */
[----:B------:R-:W-:-:S02]  /*26e0*/  LEA.HI.X.SX32 R2, R4, UR5, 0x1, P1 ;  /* 0x0000000504027c11 */ /* 0x000fc400088f0eff */
[----:B------:R-:W-:-:S04]  /*26f0*/  LEA R4, P1, R5, R3, 0x1 ;  /* 0x0000000305047211 */ /* 0x000fc800078208ff */
[----:B------:R-:W-:Y:S02]  /*2700*/  LEA.HI.X.SX32 R5, R5, R2, 0x1, P1 ;  /* 0x0000000205057211 */ /* 0x000fe400008f0eff */
[----:B------:R-:W-:Y:S02]  /*2710*/  ISETP.LT.AND P1, PT, R6, UR7, !P0 ;  /* 0x0000000706007c0c */ /* 0x000fe4000c721270 */
[----:B------:R-:W-:-:S04]  /*2720*/  LEA R6, P6, R7, R3, 0x1 ;  /* 0x0000000307067211 */ /* 0x000fc800078c08ff */
[----:B------:R-:W-:Y:S02]  /*2730*/  LEA.HI.X.SX32 R7, R7, R2, 0x1, P6 ;  /* 0x0000000207077211 */ /* 0x000fe400030f0eff */
[----:B------:R-:W-:Y:S01]  /*2740*/  LEA R12, P6, R15, R3, 0x1 ;  /* 0x000000030f0c7211 */ /* 0x000fe200078c08ff */
[----:B------:R-:W0:Y:S01]  /*2750*/  LDS.128 R8, [R19] ;  /* 0x0000000013087984 */ /* 0x000e220000000c00 */
[----:B------:R-:W-:Y:S06]  /*2760*/  BAR.SYNC.DEFER_BLOCKING 0x0 ;  /* 0x0000000000007b1d */ /* 0x000fec0000010000 */
[----:B------:R-:W-:Y:S02]  /*2770*/  STSM.16.M88.4 [R16], R28 ;  /* 0x0000001c10007844 */ /* 0x000fe40000000200 */
[----:B------:R-:W-:Y:S01]  /*2780*/  BAR.SYNC.DEFER_BLOCKING 0x0 ;  /* 0x0000000000007b1d */ /* 0x000fe20000010000 */
[----:B0-----:R-:W-:-:S05]  /*2790*/  PRMT R20, R9, 0x7632, R20 ;  /* 0x0000763209147816 */ /* 0x001fca0000000014 */
[----:B------:R0:W-:Y:S01]  /*27a0*/  @P5 STG.E.U16 desc[UR8][R4.64], R8 ;  /* 0x0000000804005986 */ /* 0x0001e2000c101508 */
[----:B------:R-:W-:Y:S02]  /*27b0*/  ISETP.LT.AND P5, PT, R13, UR7, !P0 ;  /* 0x000000070d007c0c */ /* 0x000fe4000c7a1270 */
[C---:B------:R-:W-:Y:S01]  /*27c0*/  LEA.HI.X.SX32 R13, R15.reuse, R2, 0x1, P6 ;  /* 0x000000020f0d7211 */ /* 0x040fe200030f0eff */
[----:B------:R-:W-:-:S04]  /*27d0*/  VIADD R15, R15, UR6 ;  /* 0x000000060f0f7c36 */ /* 0x000fc80008000000 */
[----:B------:R-:W-:Y:S01]  /*27e0*/  VIADD R17, R15, UR6 ;  /* 0x000000060f117c36 */ /* 0x000fe20008000000 */
[----:B0-----:R-:W-:Y:S01]  /*27f0*/  PRMT R5, R8, 0x7632, R5 ;  /* 0x0000763208057816 */ /* 0x001fe20000000005 */
[C---:B------:R-:W-:Y:S02]  /*2800*/  VIADD R4, R0.reuse, 0x7 ;  /* 0x0000000700047836 */ /* 0x040fe40000000000 */
[----:B------:R-:W-:Y:S02]  /*2810*/  VIADD R8, R0, 0x8 ;  /* 0x0000000800087836 */ /* 0x000fe40000000000 */
[----:B------:R-:W-:Y:S01]  /*2820*/  @P4 STG.E.U16 desc[UR8][R6.64], R5 ;  /* 0x0000000506004986 */ /* 0x000fe2000c101508 */
[----:B------:R-:W-:Y:S01]  /*2830*/  ISETP.LT.AND P4, PT, R14, UR7, !P0 ;  /* 0x000000070e007c0c */ /* 0x000fe2000c781270 */
[----:B------:R-:W-:Y:S01]  /*2840*/  VIADD R18, R17, UR6 ;  /* 0x0000000611127c36 */ /* 0x000fe20008000000 */
[----:B------:R-:W-:Y:S01]  /*2850*/  LEA R14, P6, R15, R3, 0x1 ;  /* 0x000000030f0e7211 */ /* 0x000fe200078c08ff */
[----:B------:R0:W-:Y:S01]  /*2860*/  @P3 STG.E.U16 desc[UR8][R12.64], R9 ;  /* 0x000000090c003986 */ /* 0x0001e2000c101508 */
[----:B------:R-:W-:-:S02]  /*2870*/  ISETP.LT.AND P3, PT, R4, UR7, !P0 ;  /* 0x0000000704007c0c */ /* 0x000fc4000c761270 */
[----:B------:R-:W-:Y:S01]  /*2880*/  LEA.HI.X.SX32 R15, R15, R2, 0x1, P6 ;  /* 0x000000020f0f7211 */ /* 0x000fe200030f0eff */
[----:B------:R1:W2:Y:S01]  /*2890*/  LDS.128 R4, [R19] ;  /* 0x0000000013047984 */ /* 0x0002a20000000c00 */
[----:B------:R-:W-:-:S03]  /*28a0*/  LEA R16, P6, R17, R3, 0x1 ;  /* 0x0000000311107211 */ /* 0x000fc600078c08ff */
[----:B------:R3:W-:Y:S01]  /*28b0*/  @P2 STG.E.U16 desc[UR8][R14.64], R20 ;  /* 0x000000140e002986 */ /* 0x0007e2000c101508 */
[-C--:B------:R-:W-:Y:S02]  /*28c0*/  LEA.HI.X.SX32 R17, R17, R2.reuse, 0x1, P6 ;  /* 0x0000000211117211 */ /* 0x080fe400030f0eff */
[----:B------:R-:W-:Y:S01]  /*28d0*/  ISETP.LT.AND P2, PT, R8, UR7, !P0 ;  /* 0x0000000708007c0c */ /* 0x000fe2000c741270 */
[----:B0-----:R-:W-:Y:S01]  /*28e0*/  VIADD R9, R0, 0x9 ;  /* 0x0000000900097836 */ /* 0x001fe20000000000 */
[CC--:B------:R-:W-:Y:S01]  /*28f0*/  LEA R8, P6, R18.reuse, R3.reuse, 0x1 ;  /* 0x0000000312087211 */ /* 0x0c0fe200078c08ff */
[----:B------:R-:W-:Y:S01]  /*2900*/  VIADD R13, R18, UR6 ;  /* 0x00000006120d7c36 */ /* 0x000fe20008000000 */
[----:B------:R0:W-:Y:S01]  /*2910*/  @P1 STG.E.U16 desc[UR8][R16.64], R10 ;  /* 0x0000000a10001986 */ /* 0x0001e2000c101508 */
[----:B-1----:R-:W-:Y:S02]  /*2920*/  PRMT R19, R10, 0x7632, R19 ;  /* 0x000076320a137816 */ /* 0x002fe40000000013 */
[----:B------:R-:W-:Y:S01]  /*2930*/  ISETP.LT.AND P1, PT, R9, UR7, !P0 ;  /* 0x0000000709007c0c */ /* 0x000fe2000c721270 */
[C---:B---3--:R-:W-:Y:S01]  /*2940*/  VIADD R15, R13.reuse, UR6 ;  /* 0x000000060d0f7c36 */ /* 0x048fe20008000000 */
[----:B------:R-:W-:Y:S01]  /*2950*/  LEA.HI.X.SX32 R9, R18, R2, 0x1, P6 ;  /* 0x0000000212097211 */ /* 0x000fe200030f0eff */
[----:B------:R-:W-:Y:S01]  /*2960*/  VIADD R18, R0, 0xa ;  /* 0x0000000a00127836 */ /* 0x000fe20000000000 */
[----:B------:R-:W-:-:S03]  /*2970*/  LEA R12, P6, R13, R3, 0x1 ;  /* 0x000000030d0c7211 */ /* 0x000fc600078c08ff */
[----:B------:R1:W-:Y:S01]  /*2980*/  @P5 STG.E.U16 desc[UR8][R8.64], R19 ;  /* 0x0000001308005986 */ /* 0x0003e2000c101508 */
[----:B0-----:R-:W-:Y:S01]  /*2990*/  VIADD R17, R15, UR6 ;  /* 0x000000060f117c36 */ /* 0x001fe20008000000 */
[-C--:B------:R-:W-:Y:S01]  /*29a0*/  LEA.HI.X.SX32 R13, R13, R2.reuse, 0x1, P6 ;  /* 0x000000020d0d7211 */ /* 0x080fe200030f0eff */
[----:B------:R-:W-:Y:S01]  /*29b0*/  VIADD R10, R0, 0xb ;  /* 0x0000000b000a7836 */ /* 0x000fe20000000000 */
[CC--:B------:R-:W-:Y:S02]  /*29c0*/  LEA R14, P6, R15.reuse, R3.reuse, 0x1 ;  /* 0x000000030f0e7211 */ /* 0x0c0fe400078c08ff */
[----:B------:R-:W-:Y:S01]  /*29d0*/  ISETP.LT.AND P5, PT, R18, UR7, !P0 ;  /* 0x0000000712007c0c */ /* 0x000fe2000c7a1270 */
[----:B------:R0:W-:Y:S01]  /*29e0*/  @P4 STG.E.U16 desc[UR8][R12.64], R11 ;  /* 0x0000000b0c004986 */ /* 0x0001e2000c101508 */
[----:B------:R-:W-:Y:S02]  /*29f0*/  LEA.HI.X.SX32 R15, R15, R2, 0x1, P6 ;  /* 0x000000020f0f7211 */ /* 0x000fe400030f0eff */
[----:B------:R-:W-:Y:S01]  /*2a00*/  PRMT R18, R11, 0x7632, R18 ;  /* 0x000076320b127816 */ /* 0x000fe20000000012 */
[C---:B-1----:R-:W-:Y:S01]  /*2a10*/  VIADD R9, R17.reuse, UR6 ;  /* 0x0000000611097c36 */ /* 0x042fe20008000000 */
[----:B------:R-:W-:Y:S01]  /*2a20*/  ISETP.LT.AND P4, PT, R10, UR7, !P0 ;  /* 0x000000070a007c0c */ /* 0x000fe2000c781270 */
[----:B------:R-:W-:Y:S01]  /*2a30*/  VIADD R10, R0, 0xc ;  /* 0x0000000c000a7836 */ /* 0x000fe20000000000 */
[----:B------:R-:W-:Y:S01]  /*2a40*/  LEA R16, P6, R17, R3, 0x1 ;  /* 0x0000000311107211 */ /* 0x000fe200078c08ff */
[----:B------:R1:W-:Y:S01]  /*2a50*/  @P3 STG.E.U16 desc[UR8][R14.64], R18 ;  /* 0x000000120e003986 */ /* 0x0003e2000c101508 */
[----:B0-----:R-:W-:-:S02]  /*2a60*/  VIADD R11, R9, UR6 ;  /* 0x00000006090b7c36 */ /* 0x001fc40008000000 */
[-C--:B------:R-:W-:Y:S02]  /*2a70*/  LEA.HI.X.SX32 R17, R17, R2.reuse, 0x1, P6 ;  /* 0x0000000211117211 */ /* 0x080fe400030f0eff */
[----:B------:R-:W-:Y:S01]  /*2a80*/  ISETP.LT.AND P3, PT, R10, UR7, !P0 ;  /* 0x000000070a007c0c */ /* 0x000fe2000c761270 */
[----:B------:R-:W-:Y:S01]  /*2a90*/  VIADD R13, R11, UR6 ;  /* 0x000000060b0d7c36 */ /* 0x000fe20008000000 */
[-C--:B------:R-:W-:Y:S01]  /*2aa0*/  LEA R8, P6, R9, R3.reuse, 0x1 ;  /* 0x0000000309087211 */ /* 0x080fe200078c08ff */
[----:B------:R-:W-:Y:S01]  /*2ab0*/  VIADD R10, R0, 0xd ;  /* 0x0000000d000a7836 */ /* 0x000fe20000000000 */
[----:B--2---:R0:W-:Y:S01]  /*2ac0*/  @P2 STG.E.U16 desc[UR8][R16.64], R4 ;  /* 0x0000000410002986 */ /* 0x0041e2000c101508 */
[----:B-1----:R-:W-:Y:S01]  /*2ad0*/  VIADD R15, R13, UR6 ;  /* 0x000000060d0f7c36 */ /* 0x002fe20008000000 */
[----:B------:R-:W-:Y:S02]  /*2ae0*/  LEA.HI.X.SX32 R9, R9, R2, 0x1, P6 ;  /* 0x0000000209097211 */ /* 0x000fe400030f0eff */
[----:B------:R-:W-:Y:S01]  /*2af0*/  ISETP.LT.AND P2, PT, R10, UR7, !P0 ;  /* 0x000000070a007c0c */ /* 0x000fe2000c741270 */
[----:B------:R-:W-:Y:S01]  /*2b00*/  VIADD R18, R15, UR6 ;  /* 0x000000060f127c36 */ /* 0x000fe20008000000 */
[----:B------:R-:W-:-:S03]  /*2b10*/  LEA R10, P6, R11, R3, 0x1 ;  /* 0x000000030b0a7211 */ /* 0x000fc600078c08ff */
[----:B------:R-:W-:Y:S01]  /*2b20*/  VIADD R19, R18, UR6 ;  /* 0x0000000612137c36 */ /* 0x000fe20008000000 */
[-C--:B------:R-:W-:Y:S02]  /*2b30*/  LEA.HI.X.SX32 R11, R11, R2.reuse, 0x1, P6 ;  /* 0x000000020b0b7211 */ /* 0x080fe400030f0eff */
[----:B0-----:R-:W-:Y:S01]  /*2b40*/  PRMT R17, R4, 0x7632, R17 ;  /* 0x0000763204117816 */ /* 0x001fe20000000011 */
[C---:B------:R-:W-:Y:S01]  /*2b50*/  VIADD R4, R0.reuse, 0xe ;  /* 0x0000000e00047836 */ /* 0x040fe20000000000 */
[-C--:B------:R-:W-:Y:S01]  /*2b60*/  LEA R14, P6, R15, R3.reuse, 0x1 ;  /* 0x000000030f0e7211 */ /* 0x080fe200078c08ff */
[----:B------:R-:W-:Y:S02]  /*2b70*/  VIADD R0, R0, 0xf ;  /* 0x0000000f00007836 */ /* 0x000fe40000000000 */
[----:B------:R0:W-:Y:S01]  /*2b80*/  @P1 STG.E.U16 desc[UR8][R8.64], R17 ;  /* 0x0000001108001986 */ /* 0x0001e2000c101508 */
[----:B------:R-:W-:Y:S01]  /*2b90*/  LEA R12, P1, R13, R3, 0x1 ;  /* 0x000000030d0c7211 */ /* 0x000fe200078208ff */
[----:B------:R-:W-:Y:S01]  /*2ba0*/  VIADD R20, R19, UR6 ;  /* 0x0000000613147c36 */ /* 0x000fe20008000000 */
[-C--:B------:R-:W-:Y:S01]  /*2bb0*/  LEA.HI.X.SX32 R15, R15, R2.reuse, 0x1, P6 ;  /* 0x000000020f0f7211 */ /* 0x080fe200030f0eff */
[----:B------:R1:W-:Y:S01]  /*2bc0*/  @P5 STG.E.U16 desc[UR8][R10.64], R5 ;  /* 0x000000050a005986 */ /* 0x0003e2000c101508 */
[----:B------:R-:W-:-:S02]  /*2bd0*/  LEA.HI.X.SX32 R13, R13, R2, 0x1, P1 ;  /* 0x000000020d0d7211 */ /* 0x000fc400008f0eff */
[CC--:B------:R-:W-:Y:S02]  /*2be0*/  LEA R16, P6, R18.reuse, R3.reuse, 0x1 ;  /* 0x0000000312107211 */ /* 0x0c0fe400078c08ff */
[C---:B0-----:R-:W-:Y:S02]  /*2bf0*/  LEA R8, P1, R19.reuse, R3, 0x1 ;  /* 0x0000000313087211 */ /* 0x041fe400078208ff */
[-C--:B------:R-:W-:Y:S02]  /*2c00*/  LEA.HI.X.SX32 R17, R18, R2.reuse, 0x1, P6 ;  /* 0x0000000212117211 */ /* 0x080fe400030f0eff */
[----:B------:R-:W-:Y:S02]  /*2c10*/  LEA.HI.X.SX32 R9, R19, R2, 0x1, P1 ;  /* 0x0000000213097211 */ /* 0x000fe400008f0eff */
[----:B------:R-:W-:Y:S02]  /*2c20*/  ISETP.LT.AND P1, PT, R4, UR7, !P0 ;  /* 0x0000000704007c0c */ /* 0x000fe4000c721270 */
[----:B------:R-:W-:-:S02]  /*2c30*/  ISETP.LT.AND P0, PT, R0, UR7, !P0 ;  /* 0x0000000700007c0c */ /* 0x000fc4000c701270 */
[C---:B------:R-:W-:Y:S02]  /*2c40*/  LEA R18, P6, R20.reuse, R3, 0x1 ;  /* 0x0000000314127211 */ /* 0x040fe400078c08ff */
[----:B------:R-:W-:Y:S02]  /*2c50*/  PRMT R0, R5, 0x7632, R0 ;  /* 0x0000763205007816 */ /* 0x000fe40000000000 */
[----:B------:R-:W-:Y:S02]  /*2c60*/  LEA.HI.X.SX32 R19, R20, R2, 0x1, P6 ;  /* 0x0000000214137211 */ /* 0x000fe400030f0eff */
[----:B------:R-:W-:Y:S01]  /*2c70*/  PRMT R2, R6, 0x7632, R2 ;  /* 0x0000763206027816 */ /* 0x000fe20000000002 */
[----:B------:R1:W-:Y:S04]  /*2c80*/  @P4 STG.E.U16 desc[UR8][R12.64], R0 ;  /* 0x000000000c004986 */ /* 0x0003e8000c101508 */
[----:B------:R1:W-:Y:S04]  /*2c90*/  @P3 STG.E.U16 desc[UR8][R14.64], R6 ;  /* 0x000000060e003986 */ /* 0x0003e8000c101508 */
[----:B------:R1:W-:Y:S04]  /*2ca0*/  @P2 STG.E.U16 desc[UR8][R16.64], R2 ;  /* 0x0000000210002986 */ /* 0x0003e8000c101508 */
[----:B------:R1:W-:Y:S01]  /*2cb0*/  @P1 STG.E.U16 desc[UR8][R8.64], R7 ;  /* 0x0000000708001986 */ /* 0x0003e2000c101508 */
[----:B------:R-:W-:Y:S05]  /*2cc0*/  @!P0 EXIT ;  /* 0x000000000000894d */ /* 0x000fea0003800000 */
[----:B-1----:R-:W-:-:S05]  /*2cd0*/  PRMT R9, R7, 0x7632, R9 ;  /* 0x0000763207097816 */ /* 0x002fca0000000009 */
[----:B------:R-:W-:Y:S01]  /*2ce0*/  STG.E.U16 desc[UR8][R18.64], R9 ;  /* 0x0000000912007986 */ /* 0x000fe2000c101508 */
[----:B------:R-:W-:Y:S05]  /*2cf0*/  EXIT ;  /* 0x000000000000794d */ /* 0x000fea0003800000 */
.L_x_2:
[----:B------:R-:W-:-:S00]  /*2d00*/  BRA `(.L_x_2) ;  /* 0xfffffffc00fc7947 */ /* 0x000fc0000383ffff */
[----:B------:R-:W-:-:S00]  /*2d10*/  NOP ;  /* 0x0000000000007918 */ /* 0x000fc00000000000 */
        /* <DEDUP_REMOVED lines=14> */
.L_x_3:


//--------------------- .nv.shared.matmul_kernel  --------------------------
	.section	.nv.shared.matmul_kernel,"aw",@nobits
	.sectionflags	@""
	.align	16
	.zero		1024


//--------------------- .nv.shared.reserved.0     --------------------------
	.section	.nv.shared.reserved.0,"aw",@nobits
	.weak		__nv_reservedSMEM_offset_0_alias
	.size		__nv_reservedSMEM_offset_0_alias, 0, 0
	.other		__nv_reservedSMEM_offset_0_alias,@"STO_CUDA_RESERVED_SHARED STV_DEFAULT"
__nv_reservedSMEM_offset_0_alias:
	.zero		0


//--------------------- .nv.constant0.matmul_kernel --------------------------
	.section	.nv.constant0.matmul_kernel,"a",@progbits
	.sectionflags	@""
	.align	4
.nv.constant0.matmul_kernel:
	.zero		608


//--------------------- SYMBOLS --------------------------

	.type		.nv.reservedSmem.offset0,@object
	.size		.nv.reservedSmem.offset0,0x4
